//
// Generated by NVIDIA NVVM Compiler
//
// Compiler Build ID: CL-36424714
// Cuda compilation tools, release 13.0, V13.0.88
// Based on NVVM 20.0.0
//

.version 9.0
.target sm_100
.address_size 64

	// .globl	_Z6matAddPdS_S_i

.visible .entry _Z6matAddPdS_S_i(
	.param .u64 .ptr .align 1 _Z6matAddPdS_S_i_param_0,
	.param .u64 .ptr .align 1 _Z6matAddPdS_S_i_param_1,
	.param .u64 .ptr .align 1 _Z6matAddPdS_S_i_param_2,
	.param .u32 _Z6matAddPdS_S_i_param_3
)
{
	.reg .pred 	%p<2>;
	.reg .b32 	%r<6>;
	.reg .b64 	%rd<11>;
	.reg .b64 	%fd<4>;

	ld.param.u64 	%rd1, [_Z6matAddPdS_S_i_param_0];
	ld.param.u64 	%rd2, [_Z6matAddPdS_S_i_param_1];
	ld.param.u64 	%rd3, [_Z6matAddPdS_S_i_param_2];
	ld.param.u32 	%r2, [_Z6matAddPdS_S_i_param_3];
	mov.u32 	%r3, %ctaid.x;
	mov.u32 	%r4, %ntid.x;
	mov.u32 	%r5, %tid.x;
	mad.lo.s32 	%r1, %r3, %r4, %r5;
	setp.ge.s32 	%p1, %r1, %r2;
	@%p1 bra 	$L__BB0_2;
	cvta.to.global.u64 	%rd4, %rd1;
	cvta.to.global.u64 	%rd5, %rd2;
	cvta.to.global.u64 	%rd6, %rd3;
	mul.wide.s32 	%rd7, %r1, 8;
	add.s64 	%rd8, %rd4, %rd7;
	ld.global.f64 	%fd1, [%rd8];
	add.s64 	%rd9, %rd5, %rd7;
	ld.global.f64 	%fd2, [%rd9];
	add.f64 	%fd3, %fd1, %fd2;
	add.s64 	%rd10, %rd6, %rd7;
	st.global.f64 	[%rd10], %fd3;
$L__BB0_2:
	ret;

}
	// .globl	_Z9matAddRowPdS_S_i
.visible .entry _Z9matAddRowPdS_S_i(
	.param .u64 .ptr .align 1 _Z9matAddRowPdS_S_i_param_0,
	.param .u64 .ptr .align 1 _Z9matAddRowPdS_S_i_param_1,
	.param .u64 .ptr .align 1 _Z9matAddRowPdS_S_i_param_2,
	.param .u32 _Z9matAddRowPdS_S_i_param_3
)
{
	.reg .pred 	%p<10>;
	.reg .b32 	%r<37>;
	.reg .b64 	%rd<26>;
	.reg .b64 	%fd<88>;

	ld.param.u64 	%rd7, [_Z9matAddRowPdS_S_i_param_0];
	ld.param.u64 	%rd8, [_Z9matAddRowPdS_S_i_param_1];
	ld.param.u64 	%rd9, [_Z9matAddRowPdS_S_i_param_2];
	ld.param.u32 	%r22, [_Z9matAddRowPdS_S_i_param_3];
	cvta.to.global.u64 	%rd1, %rd9;
	cvta.to.global.u64 	%rd2, %rd8;
	cvta.to.global.u64 	%rd3, %rd7;
	mov.u32 	%r23, %ctaid.x;
	mov.u32 	%r24, %ntid.x;
	mov.u32 	%r25, %tid.x;
	mad.lo.s32 	%r26, %r23, %r24, %r25;
	mul.lo.s32 	%r1, %r22, %r26;
	setp.lt.s32 	%p1, %r22, 1;
	@%p1 bra 	$L__BB1_13;
	and.b32  	%r2, %r22, 15;
	setp.lt.u32 	%p2, %r22, 16;
	mov.b32 	%r33, 0;
	@%p2 bra 	$L__BB1_4;
	and.b32  	%r33, %r22, 2147483632;
	neg.s32 	%r31, %r33;
	add.s64 	%rd4, %rd3, 64;
	add.s64 	%rd5, %rd2, 64;
	add.s64 	%rd6, %rd1, 64;
	mov.u32 	%r30, %r1;
$L__BB1_3:
	.pragma "nounroll";
	mul.wide.s32 	%rd10, %r30, 8;
	add.s64 	%rd11, %rd4, %rd10;
	add.s64 	%rd12, %rd5, %rd10;
	add.s64 	%rd13, %rd6, %rd10;
	ld.global.f64 	%fd1, [%rd11+-64];
	ld.global.f64 	%fd2, [%rd12+-64];
	add.f64 	%fd3, %fd1, %fd2;
	st.global.f64 	[%rd13+-64], %fd3;
	ld.global.f64 	%fd4, [%rd11+-56];
	ld.global.f64 	%fd5, [%rd12+-56];
	add.f64 	%fd6, %fd4, %fd5;
	st.global.f64 	[%rd13+-56], %fd6;
	ld.global.f64 	%fd7, [%rd11+-48];
	ld.global.f64 	%fd8, [%rd12+-48];
	add.f64 	%fd9, %fd7, %fd8;
	st.global.f64 	[%rd13+-48], %fd9;
	ld.global.f64 	%fd10, [%rd11+-40];
	ld.global.f64 	%fd11, [%rd12+-40];
	add.f64 	%fd12, %fd10, %fd11;
	st.global.f64 	[%rd13+-40], %fd12;
	ld.global.f64 	%fd13, [%rd11+-32];
	ld.global.f64 	%fd14, [%rd12+-32];
	add.f64 	%fd15, %fd13, %fd14;
	st.global.f64 	[%rd13+-32], %fd15;
	ld.global.f64 	%fd16, [%rd11+-24];
	ld.global.f64 	%fd17, [%rd12+-24];
	add.f64 	%fd18, %fd16, %fd17;
	st.global.f64 	[%rd13+-24], %fd18;
	ld.global.f64 	%fd19, [%rd11+-16];
	ld.global.f64 	%fd20, [%rd12+-16];
	add.f64 	%fd21, %fd19, %fd20;
	st.global.f64 	[%rd13+-16], %fd21;
	ld.global.f64 	%fd22, [%rd11+-8];
	ld.global.f64 	%fd23, [%rd12+-8];
	add.f64 	%fd24, %fd22, %fd23;
	st.global.f64 	[%rd13+-8], %fd24;
	ld.global.f64 	%fd25, [%rd11];
	ld.global.f64 	%fd26, [%rd12];
	add.f64 	%fd27, %fd25, %fd26;
	st.global.f64 	[%rd13], %fd27;
	ld.global.f64 	%fd28, [%rd11+8];
	ld.global.f64 	%fd29, [%rd12+8];
	add.f64 	%fd30, %fd28, %fd29;
	st.global.f64 	[%rd13+8], %fd30;
	ld.global.f64 	%fd31, [%rd11+16];
	ld.global.f64 	%fd32, [%rd12+16];
	add.f64 	%fd33, %fd31, %fd32;
	st.global.f64 	[%rd13+16], %fd33;
	ld.global.f64 	%fd34, [%rd11+24];
	ld.global.f64 	%fd35, [%rd12+24];
	add.f64 	%fd36, %fd34, %fd35;
	st.global.f64 	[%rd13+24], %fd36;
	ld.global.f64 	%fd37, [%rd11+32];
	ld.global.f64 	%fd38, [%rd12+32];
	add.f64 	%fd39, %fd37, %fd38;
	st.global.f64 	[%rd13+32], %fd39;
	ld.global.f64 	%fd40, [%rd11+40];
	ld.global.f64 	%fd41, [%rd12+40];
	add.f64 	%fd42, %fd40, %fd41;
	st.global.f64 	[%rd13+40], %fd42;
	ld.global.f64 	%fd43, [%rd11+48];
	ld.global.f64 	%fd44, [%rd12+48];
	add.f64 	%fd45, %fd43, %fd44;
	st.global.f64 	[%rd13+48], %fd45;
	ld.global.f64 	%fd46, [%rd11+56];
	ld.global.f64 	%fd47, [%rd12+56];
	add.f64 	%fd48, %fd46, %fd47;
	st.global.f64 	[%rd13+56], %fd48;
	add.s32 	%r31, %r31, 16;
	add.s32 	%r30, %r30, 16;
	setp.ne.s32 	%p3, %r31, 0;
	@%p3 bra 	$L__BB1_3;
$L__BB1_4:
	setp.eq.s32 	%p4, %r2, 0;
	@%p4 bra 	$L__BB1_13;
	and.b32  	%r10, %r22, 7;
	setp.lt.u32 	%p5, %r2, 8;
	@%p5 bra 	$L__BB1_7;
	add.s32 	%r28, %r33, %r1;
	mul.wide.s32 	%rd14, %r28, 8;
	add.s64 	%rd15, %rd3, %rd14;
	ld.global.f64 	%fd49, [%rd15];
	add.s64 	%rd16, %rd2, %rd14;
	ld.global.f64 	%fd50, [%rd16];
	add.f64 	%fd51, %fd49, %fd50;
	add.s64 	%rd17, %rd1, %rd14;
	st.global.f64 	[%rd17], %fd51;
	ld.global.f64 	%fd52, [%rd15+8];
	ld.global.f64 	%fd53, [%rd16+8];
	add.f64 	%fd54, %fd52, %fd53;
	st.global.f64 	[%rd17+8], %fd54;
	ld.global.f64 	%fd55, [%rd15+16];
	ld.global.f64 	%fd56, [%rd16+16];
	add.f64 	%fd57, %fd55, %fd56;
	st.global.f64 	[%rd17+16], %fd57;
	ld.global.f64 	%fd58, [%rd15+24];
	ld.global.f64 	%fd59, [%rd16+24];
	add.f64 	%fd60, %fd58, %fd59;
	st.global.f64 	[%rd17+24], %fd60;
	ld.global.f64 	%fd61, [%rd15+32];
	ld.global.f64 	%fd62, [%rd16+32];
	add.f64 	%fd63, %fd61, %fd62;
	st.global.f64 	[%rd17+32], %fd63;
	ld.global.f64 	%fd64, [%rd15+40];
	ld.global.f64 	%fd65, [%rd16+40];
	add.f64 	%fd66, %fd64, %fd65;
	st.global.f64 	[%rd17+40], %fd66;
	ld.global.f64 	%fd67, [%rd15+48];
	ld.global.f64 	%fd68, [%rd16+48];
	add.f64 	%fd69, %fd67, %fd68;
	st.global.f64 	[%rd17+48], %fd69;
	ld.global.f64 	%fd70, [%rd15+56];
	ld.global.f64 	%fd71, [%rd16+56];
	add.f64 	%fd72, %fd70, %fd71;
	st.global.f64 	[%rd17+56], %fd72;
	add.s32 	%r33, %r33, 8;
$L__BB1_7:
	setp.eq.s32 	%p6, %r10, 0;
	@%p6 bra 	$L__BB1_13;
	and.b32  	%r13, %r22, 3;
	setp.lt.u32 	%p7, %r10, 4;
	@%p7 bra 	$L__BB1_10;
	add.s32 	%r29, %r33, %r1;
	mul.wide.s32 	%rd18, %r29, 8;
	add.s64 	%rd19, %rd3, %rd18;
	ld.global.f64 	%fd73, [%rd19];
	add.s64 	%rd20, %rd2, %rd18;
	ld.global.f64 	%fd74, [%rd20];
	add.f64 	%fd75, %fd73, %fd74;
	add.s64 	%rd21, %rd1, %rd18;
	st.global.f64 	[%rd21], %fd75;
	ld.global.f64 	%fd76, [%rd19+8];
	ld.global.f64 	%fd77, [%rd20+8];
	add.f64 	%fd78, %fd76, %fd77;
	st.global.f64 	[%rd21+8], %fd78;
	ld.global.f64 	%fd79, [%rd19+16];
	ld.global.f64 	%fd80, [%rd20+16];
	add.f64 	%fd81, %fd79, %fd80;
	st.global.f64 	[%rd21+16], %fd81;
	ld.global.f64 	%fd82, [%rd19+24];
	ld.global.f64 	%fd83, [%rd20+24];
	add.f64 	%fd84, %fd82, %fd83;
	st.global.f64 	[%rd21+24], %fd84;
	add.s32 	%r33, %r33, 4;
$L__BB1_10:
	setp.eq.s32 	%p8, %r13, 0;
	@%p8 bra 	$L__BB1_13;
	add.s32 	%r36, %r33, %r1;
	neg.s32 	%r35, %r13;
$L__BB1_12:
	.pragma "nounroll";
	mul.wide.s32 	%rd22, %r36, 8;
	add.s64 	%rd23, %rd1, %rd22;
	add.s64 	%rd24, %rd2, %rd22;
	add.s64 	%rd25, %rd3, %rd22;
	ld.global.f64 	%fd85, [%rd25];
	ld.global.f64 	%fd86, [%rd24];
	add.f64 	%fd87, %fd85, %fd86;
	st.global.f64 	[%rd23], %fd87;
	add.s32 	%r36, %r36, 1;
	add.s32 	%r35, %r35, 1;
	setp.ne.s32 	%p9, %r35, 0;
	@%p9 bra 	$L__BB1_12;
$L__BB1_13:
	ret;

}
	// .globl	_Z9matAddColPdS_S_i
.visible .entry _Z9matAddColPdS_S_i(
	.param .u64 .ptr .align 1 _Z9matAddColPdS_S_i_param_0,
	.param .u64 .ptr .align 1 _Z9matAddColPdS_S_i_param_1,
	.param .u64 .ptr .align 1 _Z9matAddColPdS_S_i_param_2,
	.param .u32 _Z9matAddColPdS_S_i_param_3
)
{
	.reg .pred 	%p<10>;
	.reg .b32 	%r<38>;
	.reg .b64 	%rd<101>;
	.reg .b64 	%fd<88>;

	ld.param.u64 	%rd4, [_Z9matAddColPdS_S_i_param_0];
	ld.param.u64 	%rd5, [_Z9matAddColPdS_S_i_param_1];
	ld.param.u64 	%rd6, [_Z9matAddColPdS_S_i_param_2];
	ld.param.u32 	%r23, [_Z9matAddColPdS_S_i_param_3];
	cvta.to.global.u64 	%rd1, %rd6;
	cvta.to.global.u64 	%rd2, %rd5;
	cvta.to.global.u64 	%rd3, %rd4;
	mov.u32 	%r24, %ctaid.x;
	mov.u32 	%r25, %ntid.x;
	mov.u32 	%r26, %tid.x;
	mad.lo.s32 	%r1, %r24, %r25, %r26;
	setp.lt.s32 	%p1, %r23, 1;
	@%p1 bra 	$L__BB2_13;
	add.s32 	%r28, %r23, -1;
	and.b32  	%r2, %r23, 15;
	setp.lt.u32 	%p2, %r28, 15;
	mov.b32 	%r34, 0;
	@%p2 bra 	$L__BB2_4;
	and.b32  	%r34, %r23, 2147483632;
	neg.s32 	%r32, %r34;
	shl.b32 	%r5, %r23, 4;
	mul.wide.u32 	%rd11, %r23, 8;
	mov.u32 	%r31, %r1;
$L__BB2_3:
	.pragma "nounroll";
	mul.wide.s32 	%rd7, %r31, 8;
	add.s64 	%rd8, %rd3, %rd7;
	ld.global.f64 	%fd1, [%rd8];
	add.s64 	%rd9, %rd2, %rd7;
	ld.global.f64 	%fd2, [%rd9];
	add.f64 	%fd3, %fd1, %fd2;
	add.s64 	%rd10, %rd1, %rd7;
	st.global.f64 	[%rd10], %fd3;
	add.s64 	%rd12, %rd8, %rd11;
	ld.global.f64 	%fd4, [%rd12];
	add.s64 	%rd13, %rd9, %rd11;
	ld.global.f64 	%fd5, [%rd13];
	add.f64 	%fd6, %fd4, %fd5;
	add.s64 	%rd14, %rd10, %rd11;
	st.global.f64 	[%rd14], %fd6;
	add.s64 	%rd15, %rd12, %rd11;
	ld.global.f64 	%fd7, [%rd15];
	add.s64 	%rd16, %rd13, %rd11;
	ld.global.f64 	%fd8, [%rd16];
	add.f64 	%fd9, %fd7, %fd8;
	add.s64 	%rd17, %rd14, %rd11;
	st.global.f64 	[%rd17], %fd9;
	add.s64 	%rd18, %rd15, %rd11;
	ld.global.f64 	%fd10, [%rd18];
	add.s64 	%rd19, %rd16, %rd11;
	ld.global.f64 	%fd11, [%rd19];
	add.f64 	%fd12, %fd10, %fd11;
	add.s64 	%rd20, %rd17, %rd11;
	st.global.f64 	[%rd20], %fd12;
	add.s64 	%rd21, %rd18, %rd11;
	ld.global.f64 	%fd13, [%rd21];
	add.s64 	%rd22, %rd19, %rd11;
	ld.global.f64 	%fd14, [%rd22];
	add.f64 	%fd15, %fd13, %fd14;
	add.s64 	%rd23, %rd20, %rd11;
	st.global.f64 	[%rd23], %fd15;
	add.s64 	%rd24, %rd21, %rd11;
	ld.global.f64 	%fd16, [%rd24];
	add.s64 	%rd25, %rd22, %rd11;
	ld.global.f64 	%fd17, [%rd25];
	add.f64 	%fd18, %fd16, %fd17;
	add.s64 	%rd26, %rd23, %rd11;
	st.global.f64 	[%rd26], %fd18;
	add.s64 	%rd27, %rd24, %rd11;
	ld.global.f64 	%fd19, [%rd27];
	add.s64 	%rd28, %rd25, %rd11;
	ld.global.f64 	%fd20, [%rd28];
	add.f64 	%fd21, %fd19, %fd20;
	add.s64 	%rd29, %rd26, %rd11;
	st.global.f64 	[%rd29], %fd21;
	add.s64 	%rd30, %rd27, %rd11;
	ld.global.f64 	%fd22, [%rd30];
	add.s64 	%rd31, %rd28, %rd11;
	ld.global.f64 	%fd23, [%rd31];
	add.f64 	%fd24, %fd22, %fd23;
	add.s64 	%rd32, %rd29, %rd11;
	st.global.f64 	[%rd32], %fd24;
	add.s64 	%rd33, %rd30, %rd11;
	ld.global.f64 	%fd25, [%rd33];
	add.s64 	%rd34, %rd31, %rd11;
	ld.global.f64 	%fd26, [%rd34];
	add.f64 	%fd27, %fd25, %fd26;
	add.s64 	%rd35, %rd32, %rd11;
	st.global.f64 	[%rd35], %fd27;
	add.s64 	%rd36, %rd33, %rd11;
	ld.global.f64 	%fd28, [%rd36];
	add.s64 	%rd37, %rd34, %rd11;
	ld.global.f64 	%fd29, [%rd37];
	add.f64 	%fd30, %fd28, %fd29;
	add.s64 	%rd38, %rd35, %rd11;
	st.global.f64 	[%rd38], %fd30;
	add.s64 	%rd39, %rd36, %rd11;
	ld.global.f64 	%fd31, [%rd39];
	add.s64 	%rd40, %rd37, %rd11;
	ld.global.f64 	%fd32, [%rd40];
	add.f64 	%fd33, %fd31, %fd32;
	add.s64 	%rd41, %rd38, %rd11;
	st.global.f64 	[%rd41], %fd33;
	add.s64 	%rd42, %rd39, %rd11;
	ld.global.f64 	%fd34, [%rd42];
	add.s64 	%rd43, %rd40, %rd11;
	ld.global.f64 	%fd35, [%rd43];
	add.f64 	%fd36, %fd34, %fd35;
	add.s64 	%rd44, %rd41, %rd11;
	st.global.f64 	[%rd44], %fd36;
	add.s64 	%rd45, %rd42, %rd11;
	ld.global.f64 	%fd37, [%rd45];
	add.s64 	%rd46, %rd43, %rd11;
	ld.global.f64 	%fd38, [%rd46];
	add.f64 	%fd39, %fd37, %fd38;
	add.s64 	%rd47, %rd44, %rd11;
	st.global.f64 	[%rd47], %fd39;
	add.s64 	%rd48, %rd45, %rd11;
	ld.global.f64 	%fd40, [%rd48];
	add.s64 	%rd49, %rd46, %rd11;
	ld.global.f64 	%fd41, [%rd49];
	add.f64 	%fd42, %fd40, %fd41;
	add.s64 	%rd50, %rd47, %rd11;
	st.global.f64 	[%rd50], %fd42;
	add.s64 	%rd51, %rd48, %rd11;
	ld.global.f64 	%fd43, [%rd51];
	add.s64 	%rd52, %rd49, %rd11;
	ld.global.f64 	%fd44, [%rd52];
	add.f64 	%fd45, %fd43, %fd44;
	add.s64 	%rd53, %rd50, %rd11;
	st.global.f64 	[%rd53], %fd45;
	add.s64 	%rd54, %rd51, %rd11;
	ld.global.f64 	%fd46, [%rd54];
	add.s64 	%rd55, %rd52, %rd11;
	ld.global.f64 	%fd47, [%rd55];
	add.f64 	%fd48, %fd46, %fd47;
	add.s64 	%rd56, %rd53, %rd11;
	st.global.f64 	[%rd56], %fd48;
	add.s32 	%r32, %r32, 16;
	add.s32 	%r31, %r31, %r5;
	setp.ne.s32 	%p3, %r32, 0;
	@%p3 bra 	$L__BB2_3;
$L__BB2_4:
	setp.eq.s32 	%p4, %r2, 0;
	@%p4 bra 	$L__BB2_13;
	and.b32  	%r11, %r23, 7;
	setp.lt.u32 	%p5, %r2, 8;
	@%p5 bra 	$L__BB2_7;
	mad.lo.s32 	%r29, %r34, %r23, %r1;
	mul.wide.s32 	%rd57, %r29, 8;
	add.s64 	%rd58, %rd3, %rd57;
	ld.global.f64 	%fd49, [%rd58];
	add.s64 	%rd59, %rd2, %rd57;
	ld.global.f64 	%fd50, [%rd59];
	add.f64 	%fd51, %fd49, %fd50;
	add.s64 	%rd60, %rd1, %rd57;
	st.global.f64 	[%rd60], %fd51;
	mul.wide.u32 	%rd61, %r23, 8;
	add.s64 	%rd62, %rd58, %rd61;
	ld.global.f64 	%fd52, [%rd62];
	add.s64 	%rd63, %rd59, %rd61;
	ld.global.f64 	%fd53, [%rd63];
	add.f64 	%fd54, %fd52, %fd53;
	add.s64 	%rd64, %rd60, %rd61;
	st.global.f64 	[%rd64], %fd54;
	add.s64 	%rd65, %rd62, %rd61;
	ld.global.f64 	%fd55, [%rd65];
	add.s64 	%rd66, %rd63, %rd61;
	ld.global.f64 	%fd56, [%rd66];
	add.f64 	%fd57, %fd55, %fd56;
	add.s64 	%rd67, %rd64, %rd61;
	st.global.f64 	[%rd67], %fd57;
	add.s64 	%rd68, %rd65, %rd61;
	ld.global.f64 	%fd58, [%rd68];
	add.s64 	%rd69, %rd66, %rd61;
	ld.global.f64 	%fd59, [%rd69];
	add.f64 	%fd60, %fd58, %fd59;
	add.s64 	%rd70, %rd67, %rd61;
	st.global.f64 	[%rd70], %fd60;
	add.s64 	%rd71, %rd68, %rd61;
	ld.global.f64 	%fd61, [%rd71];
	add.s64 	%rd72, %rd69, %rd61;
	ld.global.f64 	%fd62, [%rd72];
	add.f64 	%fd63, %fd61, %fd62;
	add.s64 	%rd73, %rd70, %rd61;
	st.global.f64 	[%rd73], %fd63;
	add.s64 	%rd74, %rd71, %rd61;
	ld.global.f64 	%fd64, [%rd74];
	add.s64 	%rd75, %rd72, %rd61;
	ld.global.f64 	%fd65, [%rd75];
	add.f64 	%fd66, %fd64, %fd65;
	add.s64 	%rd76, %rd73, %rd61;
	st.global.f64 	[%rd76], %fd66;
	add.s64 	%rd77, %rd74, %rd61;
	ld.global.f64 	%fd67, [%rd77];
	add.s64 	%rd78, %rd75, %rd61;
	ld.global.f64 	%fd68, [%rd78];
	add.f64 	%fd69, %fd67, %fd68;
	add.s64 	%rd79, %rd76, %rd61;
	st.global.f64 	[%rd79], %fd69;
	add.s64 	%rd80, %rd77, %rd61;
	ld.global.f64 	%fd70, [%rd80];
	add.s64 	%rd81, %rd78, %rd61;
	ld.global.f64 	%fd71, [%rd81];
	add.f64 	%fd72, %fd70, %fd71;
	add.s64 	%rd82, %rd79, %rd61;
	st.global.f64 	[%rd82], %fd72;
	add.s32 	%r34, %r34, 8;
$L__BB2_7:
	setp.eq.s32 	%p6, %r11, 0;
	@%p6 bra 	$L__BB2_13;
	and.b32  	%r14, %r23, 3;
	setp.lt.u32 	%p7, %r11, 4;
	@%p7 bra 	$L__BB2_10;
	mad.lo.s32 	%r30, %r34, %r23, %r1;
	mul.wide.s32 	%rd83, %r30, 8;
	add.s64 	%rd84, %rd3, %rd83;
	ld.global.f64 	%fd73, [%rd84];
	add.s64 	%rd85, %rd2, %rd83;
	ld.global.f64 	%fd74, [%rd85];
	add.f64 	%fd75, %fd73, %fd74;
	add.s64 	%rd86, %rd1, %rd83;
	st.global.f64 	[%rd86], %fd75;
	mul.wide.u32 	%rd87, %r23, 8;
	add.s64 	%rd88, %rd84, %rd87;
	ld.global.f64 	%fd76, [%rd88];
	add.s64 	%rd89, %rd85, %rd87;
	ld.global.f64 	%fd77, [%rd89];
	add.f64 	%fd78, %fd76, %fd77;
	add.s64 	%rd90, %rd86, %rd87;
	st.global.f64 	[%rd90], %fd78;
	add.s64 	%rd91, %rd88, %rd87;
	ld.global.f64 	%fd79, [%rd91];
	add.s64 	%rd92, %rd89, %rd87;
	ld.global.f64 	%fd80, [%rd92];
	add.f64 	%fd81, %fd79, %fd80;
	add.s64 	%rd93, %rd90, %rd87;
	st.global.f64 	[%rd93], %fd81;
	add.s64 	%rd94, %rd91, %rd87;
	ld.global.f64 	%fd82, [%rd94];
	add.s64 	%rd95, %rd92, %rd87;
	ld.global.f64 	%fd83, [%rd95];
	add.f64 	%fd84, %fd82, %fd83;
	add.s64 	%rd96, %rd93, %rd87;
	st.global.f64 	[%rd96], %fd84;
	add.s32 	%r34, %r34, 4;
$L__BB2_10:
	setp.eq.s32 	%p8, %r14, 0;
	@%p8 bra 	$L__BB2_13;
	mad.lo.s32 	%r37, %r34, %r23, %r1;
	neg.s32 	%r36, %r14;
$L__BB2_12:
	.pragma "nounroll";
	mul.wide.s32 	%rd97, %r37, 8;
	add.s64 	%rd98, %rd1, %rd97;
	add.s64 	%rd99, %rd2, %rd97;
	add.s64 	%rd100, %rd3, %rd97;
	ld.global.f64 	%fd85, [%rd100];
	ld.global.f64 	%fd86, [%rd99];
	add.f64 	%fd87, %fd85, %fd86;
	st.global.f64 	[%rd98], %fd87;
	add.s32 	%r37, %r37, %r23;
	add.s32 	%r36, %r36, 1;
	setp.ne.s32 	%p9, %r36, 0;
	@%p9 bra 	$L__BB2_12;
$L__BB2_13:
	ret;

}


// ===== COMPILED SASS (sm_100) =====

	.target	sm_100

	.elftype	@"ET_EXEC"


//--------------------- .note.nv.tkinfo           --------------------------
	.section	.note.nv.tkinfo,"",@"SHT_NOTE"
	.sectionflags	@"SHF_NOTE_NV_TKINFO"
	.tkinfo
        /*0018*/ 	.word	0x00000002
        /*0030*/ 	.string	""
        /*0030*/ 	.string	"ptxas"
        /*0030*/ 	.string	"Cuda compilation tools, release 13.0, V13.0.88"
        /*0030*/ 	.string	"Build cuda_13.0.r13.0/compiler.36424714_0"
        /*0030*/ 	.string	"-arch sm_100 -m 64 "



//--------------------- .note.nv.cuinfo           --------------------------
	.section	.note.nv.cuinfo,"",@"SHT_NOTE"
	.sectionflags	@"SHF_NOTE_NV_CUINFO"
        /*0018*/ 	.short	0x0002
        /*001a*/ 	.short	0x0064
        /*001c*/ 	.short	0x0082
	.zero		2


//--------------------- .nv.info                  --------------------------
	.section	.nv.info,"",@"SHT_CUDA_INFO"
	.align	4


	//----- nvinfo : EIATTR_REGCOUNT
	.align		4
        /*0000*/ 	.byte	0x04, 0x2f
        /*0002*/ 	.short	(.L_1 - .L_0)
	.align		4
.L_0:
        /*0004*/ 	.word	index@(_Z6matAddPdS_S_i)
        /*0008*/ 	.word	0x0000000e


	//----- nvinfo : EIATTR_FRAME_SIZE
	.align		4
.L_1:
        /*000c*/ 	.byte	0x04, 0x11
        /*000e*/ 	.short	(.L_3 - .L_2)
	.align		4
.L_2:
        /*0010*/ 	.word	index@(_Z6matAddPdS_S_i)
        /*0014*/ 	.word	0x00000000


	//----- nvinfo : EIATTR_REGCOUNT
	.align		4
.L_3:
        /*0018*/ 	.byte	0x04, 0x2f
        /*001a*/ 	.short	(.L_5 - .L_4)
	.align		4
.L_4:
        /*001c*/ 	.word	index@(_Z9matAddRowPdS_S_i)
        /*0020*/ 	.word	0x0000001a


	//----- nvinfo : EIATTR_FRAME_SIZE
	.align		4
.L_5:
        /*0024*/ 	.byte	0x04, 0x11
        /*0026*/ 	.short	(.L_7 - .L_6)
	.align		4
.L_6:
        /*0028*/ 	.word	index@(_Z9matAddRowPdS_S_i)
        /*002c*/ 	.word	0x00000000


	//----- nvinfo : EIATTR_REGCOUNT
	.align		4
.L_7:
        /*0030*/ 	.byte	0x04, 0x2f
        /*0032*/ 	.short	(.L_9 - .L_8)
	.align		4
.L_8:
        /*0034*/ 	.word	index@(_Z9matAddColPdS_S_i)
        /*0038*/ 	.word	0x0000001e


	//----- nvinfo : EIATTR_FRAME_SIZE
	.align		4
.L_9:
        /*003c*/ 	.byte	0x04, 0x11
        /*003e*/ 	.short	(.L_11 - .L_10)
	.align		4
.L_10:
        /*0040*/ 	.word	index@(_Z9matAddColPdS_S_i)
        /*0044*/ 	.word	0x00000000


	//----- nvinfo : EIATTR_MIN_STACK_SIZE
	.align		4
.L_11:
        /*0048*/ 	.byte	0x04, 0x12
        /*004a*/ 	.short	(.L_13 - .L_12)
	.align		4
.L_12:
        /*004c*/ 	.word	index@(_Z9matAddColPdS_S_i)
        /*0050*/ 	.word	0x00000000


	//----- nvinfo : EIATTR_MIN_STACK_SIZE
	.align		4
.L_13:
        /*0054*/ 	.byte	0x04, 0x12
        /*0056*/ 	.short	(.L_15 - .L_14)
	.align		4
.L_14:
        /*0058*/ 	.word	index@(_Z9matAddRowPdS_S_i)
        /*005c*/ 	.word	0x00000000


	//----- nvinfo : EIATTR_MIN_STACK_SIZE
	.align		4
.L_15:
        /*0060*/ 	.byte	0x04, 0x12
        /*0062*/ 	.short	(.L_17 - .L_16)
	.align		4
.L_16:
        /*0064*/ 	.word	index@(_Z6matAddPdS_S_i)
        /*0068*/ 	.word	0x00000000
.L_17:


//--------------------- .nv.compat                --------------------------
	.section	.nv.compat,"",@"SHT_CUDA_COMPAT_INFO"
	.align	4
        /*0000*/ 	.byte	0x02, 0x09, 0x00, 0x00, 0x02, 0x02, 0x01, 0x00, 0x02, 0x05, 0x05, 0x00, 0x03, 0x07, 0x01, 0x01
        /*0010*/ 	.byte	0x02, 0x03, 0x00, 0x00, 0x02, 0x06, 0x01, 0x00, 0x04, 0x0b, 0x08, 0x00, 0x01, 0x00, 0x00, 0x00
        /*0020*/ 	.byte	0x00, 0x00, 0x00, 0x00


//--------------------- .nv.info._Z9matAddColPdS_S_i --------------------------
	.section	.nv.info._Z9matAddColPdS_S_i,"",@"SHT_CUDA_INFO"
	.sectionflags	@""
	.align	4


	//----- nvinfo : EIATTR_CUDA_API_VERSION
	.align		4
        /*0000*/ 	.byte	0x04, 0x37
        /*0002*/ 	.short	(.L_19 - .L_18)
.L_18:
        /*0004*/ 	.word	0x00000082


	//----- nvinfo : EIATTR_KPARAM_INFO
	.align		4
.L_19:
        /*0008*/ 	.byte	0x04, 0x17
        /*000a*/ 	.short	(.L_21 - .L_20)
.L_20:
        /*000c*/ 	.word	0x00000000
        /*0010*/ 	.short	0x0003
        /*0012*/ 	.short	0x0018
        /*0014*/ 	.byte	0x00, 0xf0, 0x11, 0x00


	//----- nvinfo : EIATTR_KPARAM_INFO
	.align		4
.L_21:
        /*0018*/ 	.byte	0x04, 0x17
        /*001a*/ 	.short	(.L_23 - .L_22)
.L_22:
        /*001c*/ 	.word	0x00000000
        /*0020*/ 	.short	0x0002
        /*0022*/ 	.short	0x0010
        /*0024*/ 	.byte	0x00, 0xf5, 0x21, 0x00


	//----- nvinfo : EIATTR_KPARAM_INFO
	.align		4
.L_23:
        /*0028*/ 	.byte	0x04, 0x17
        /*002a*/ 	.short	(.L_25 - .L_24)
.L_24:
        /*002c*/ 	.word	0x00000000
        /*0030*/ 	.short	0x0001
        /*0032*/ 	.short	0x0008
        /*0034*/ 	.byte	0x00, 0xf5, 0x21, 0x00


	//----- nvinfo : EIATTR_KPARAM_INFO
	.align		4
.L_25:
        /*0038*/ 	.byte	0x04, 0x17
        /*003a*/ 	.short	(.L_27 - .L_26)
.L_26:
        /*003c*/ 	.word	0x00000000
        /*0040*/ 	.short	0x0000
        /*0042*/ 	.short	0x0000
        /*0044*/ 	.byte	0x00, 0xf5, 0x21, 0x00


	//----- nvinfo : EIATTR_SPARSE_MMA_MASK
	.align		4
.L_27:
        /*0048*/ 	.byte	0x03, 0x50
        /*004a*/ 	.short	0x0000


	//----- nvinfo : EIATTR_MAXREG_COUNT
	.align		4
        /*004c*/ 	.byte	0x03, 0x1b
        /*004e*/ 	.short	0x00ff


	//----- nvinfo : EIATTR_MERCURY_ISA_VERSION
	.align		4
        /*0050*/ 	.byte	0x03, 0x5f
        /*0052*/ 	.short	0x0101


	//----- nvinfo : EIATTR_VRC_CTA_INIT_COUNT
	.align		4
        /*0054*/ 	.byte	0x02, 0x4a
	.zero		1
	.zero		1


	//----- nvinfo : EIATTR_EXIT_INSTR_OFFSETS
	.align		4
        /*0058*/ 	.byte	0x04, 0x1c
        /*005a*/ 	.short	(.L_29 - .L_28)


	//   ....[0]....
.L_28:
        /*005c*/ 	.word	0x00000060


	//   ....[1]....
        /*0060*/ 	.word	0x00000890


	//   ....[2]....
        /*0064*/ 	.word	0x00000cb0


	//   ....[3]....
        /*0068*/ 	.word	0x00000f10


	//   ....[4]....
        /*006c*/ 	.word	0x00001020


	//----- nvinfo : EIATTR_CBANK_PARAM_SIZE
	.align		4
.L_29:
        /*0070*/ 	.byte	0x03, 0x19
        /*0072*/ 	.short	0x001c


	//----- nvinfo : EIATTR_PARAM_CBANK
	.align		4
        /*0074*/ 	.byte	0x04, 0x0a
        /*0076*/ 	.short	(.L_31 - .L_30)
	.align		4
.L_30:
        /*0078*/ 	.word	index@(.nv.constant0._Z9matAddColPdS_S_i)
        /*007c*/ 	.short	0x0380
        /*007e*/ 	.short	0x001c


	//----- nvinfo : EIATTR_SW_WAR
	.align		4
.L_31:
        /*0080*/ 	.byte	0x04, 0x36
        /*0082*/ 	.short	(.L_33 - .L_32)
.L_32:
        /*0084*/ 	.word	0x00000008
.L_33:


//--------------------- .nv.info._Z9matAddRowPdS_S_i --------------------------
	.section	.nv.info._Z9matAddRowPdS_S_i,"",@"SHT_CUDA_INFO"
	.sectionflags	@""
	.align	4


	//----- nvinfo : EIATTR_CUDA_API_VERSION
	.align		4
        /*0000*/ 	.byte	0x04, 0x37
        /*0002*/ 	.short	(.L_35 - .L_34)
.L_34:
        /*0004*/ 	.word	0x00000082


	//----- nvinfo : EIATTR_KPARAM_INFO
	.align		4
.L_35:
        /*0008*/ 	.byte	0x04, 0x17
        /*000a*/ 	.short	(.L_37 - .L_36)
.L_36:
        /*000c*/ 	.word	0x00000000
        /*0010*/ 	.short	0x0003
        /*0012*/ 	.short	0x0018
        /*0014*/ 	.byte	0x00, 0xf0, 0x11, 0x00


	//----- nvinfo : EIATTR_KPARAM_INFO
	.align		4
.L_37:
        /*0018*/ 	.byte	0x04, 0x17
        /*001a*/ 	.short	(.L_39 - .L_38)
.L_38:
        /*001c*/ 	.word	0x00000000
        /*0020*/ 	.short	0x0002
        /*0022*/ 	.short	0x0010
        /*0024*/ 	.byte	0x00, 0xf5, 0x21, 0x00


	//----- nvinfo : EIATTR_KPARAM_INFO
	.align		4
.L_39:
        /*0028*/ 	.byte	0x04, 0x17
        /*002a*/ 	.short	(.L_41 - .L_40)
.L_40:
        /*002c*/ 	.word	0x00000000
        /*0030*/ 	.short	0x0001
        /*0032*/ 	.short	0x0008
        /*0034*/ 	.byte	0x00, 0xf5, 0x21, 0x00


	//----- nvinfo : EIATTR_KPARAM_INFO
	.align		4
.L_41:
        /*0038*/ 	.byte	0x04, 0x17
        /*003a*/ 	.short	(.L_43 - .L_42)
.L_42:
        /*003c*/ 	.word	0x00000000
        /*0040*/ 	.short	0x0000
        /*0042*/ 	.short	0x0000
        /*0044*/ 	.byte	0x00, 0xf5, 0x21, 0x00


	//----- nvinfo : EIATTR_SPARSE_MMA_MASK
	.align		4
.L_43:
        /*0048*/ 	.byte	0x03, 0x50
        /*004a*/ 	.short	0x0000


	//----- nvinfo : EIATTR_MAXREG_COUNT
	.align		4
        /*004c*/ 	.byte	0x03, 0x1b
        /*004e*/ 	.short	0x00ff


	//----- nvinfo : EIATTR_MERCURY_ISA_VERSION
	.align		4
        /*0050*/ 	.byte	0x03, 0x5f
        /*0052*/ 	.short	0x0101


	//----- nvinfo : EIATTR_VRC_CTA_INIT_COUNT
	.align		4
        /*0054*/ 	.byte	0x02, 0x4a
	.zero		1
	.zero		1


	//----- nvinfo : EIATTR_EXIT_INSTR_OFFSETS
	.align		4
        /*0058*/ 	.byte	0x04, 0x1c
        /*005a*/ 	.short	(.L_45 - .L_44)


	//   ....[0]....
.L_44:
        /*005c*/ 	.word	0x00000060


	//   ....[1]....
        /*0060*/ 	.word	0x00000670


	//   ....[2]....
        /*0064*/ 	.word	0x00000940


	//   ....[3]....
        /*0068*/ 	.word	0x00000b10


	//   ....[4]....
        /*006c*/ 	.word	0x00000c20


	//----- nvinfo : EIATTR_CBANK_PARAM_SIZE
	.align		4
.L_45:
        /*0070*/ 	.byte	0x03, 0x19
        /*0072*/ 	.short	0x001c


	//----- nvinfo : EIATTR_PARAM_CBANK
	.align		4
        /*0074*/ 	.byte	0x04, 0x0a
        /*0076*/ 	.short	(.L_47 - .L_46)
	.align		4
.L_46:
        /*0078*/ 	.word	index@(.nv.constant0._Z9matAddRowPdS_S_i)
        /*007c*/ 	.short	0x0380
        /*007e*/ 	.short	0x001c


	//----- nvinfo : EIATTR_SW_WAR
	.align		4
.L_47:
        /*0080*/ 	.byte	0x04, 0x36
        /*0082*/ 	.short	(.L_49 - .L_48)
.L_48:
        /*0084*/ 	.word	0x00000008
.L_49:


//--------------------- .nv.info._Z6matAddPdS_S_i --------------------------
	.section	.nv.info._Z6matAddPdS_S_i,"",@"SHT_CUDA_INFO"
	.sectionflags	@""
	.align	4


	//----- nvinfo : EIATTR_CUDA_API_VERSION
	.align		4
        /*0000*/ 	.byte	0x04, 0x37
        /*0002*/ 	.short	(.L_51 - .L_50)
.L_50:
        /*0004*/ 	.word	0x00000082


	//----- nvinfo : EIATTR_KPARAM_INFO
	.align		4
.L_51:
        /*0008*/ 	.byte	0x04, 0x17
        /*000a*/ 	.short	(.L_53 - .L_52)
.L_52:
        /*000c*/ 	.word	0x00000000
        /*0010*/ 	.short	0x0003
        /*0012*/ 	.short	0x0018
        /*0014*/ 	.byte	0x00, 0xf0, 0x11, 0x00


	//----- nvinfo : EIATTR_KPARAM_INFO
	.align		4
.L_53:
        /*0018*/ 	.byte	0x04, 0x17
        /*001a*/ 	.short	(.L_55 - .L_54)
.L_54:
        /*001c*/ 	.word	0x00000000
        /*0020*/ 	.short	0x0002
        /*0022*/ 	.short	0x0010
        /*0024*/ 	.byte	0x00, 0xf5, 0x21, 0x00


	//----- nvinfo : EIATTR_KPARAM_INFO
	.align		4
.L_55:
        /*0028*/ 	.byte	0x04, 0x17
        /*002a*/ 	.short	(.L_57 - .L_56)
.L_56:
        /*002c*/ 	.word	0x00000000
        /*0030*/ 	.short	0x0001
        /*0032*/ 	.short	0x0008
        /*0034*/ 	.byte	0x00, 0xf5, 0x21, 0x00


	//----- nvinfo : EIATTR_KPARAM_INFO
	.align		4
.L_57:
        /*0038*/ 	.byte	0x04, 0x17
        /*003a*/ 	.short	(.L_59 - .L_58)
.L_58:
        /*003c*/ 	.word	0x00000000
        /*0040*/ 	.short	0x0000
        /*0042*/ 	.short	0x0000
        /*0044*/ 	.byte	0x00, 0xf5, 0x21, 0x00


	//----- nvinfo : EIATTR_SPARSE_MMA_MASK
	.align		4
.L_59:
        /*0048*/ 	.byte	0x03, 0x50
        /*004a*/ 	.short	0x0000


	//----- nvinfo : EIATTR_MAXREG_COUNT
	.align		4
        /*004c*/ 	.byte	0x03, 0x1b
        /*004e*/ 	.short	0x00ff


	//----- nvinfo : EIATTR_MERCURY_ISA_VERSION
	.align		4
        /*0050*/ 	.byte	0x03, 0x5f
        /*0052*/ 	.short	0x0101


	//----- nvinfo : EIATTR_VRC_CTA_INIT_COUNT
	.align		4
        /*0054*/ 	.byte	0x02, 0x4a
	.zero		1
	.zero		1


	//----- nvinfo : EIATTR_EXIT_INSTR_OFFSETS
	.align		4
        /*0058*/ 	.byte	0x04, 0x1c
        /*005a*/ 	.short	(.L_61 - .L_60)


	//   ....[0]....
.L_60:
        /*005c*/ 	.word	0x00000070


	//   ....[1]....
        /*0060*/ 	.word	0x00000130


	//----- nvinfo : EIATTR_CBANK_PARAM_SIZE
	.align		4
.L_61:
        /*0064*/ 	.byte	0x03, 0x19
        /*0066*/ 	.short	0x001c


	//----- nvinfo : EIATTR_PARAM_CBANK
	.align		4
        /*0068*/ 	.byte	0x04, 0x0a
        /*006a*/ 	.short	(.L_63 - .L_62)
	.align		4
.L_62:
        /*006c*/ 	.word	index@(.nv.constant0._Z6matAddPdS_S_i)
        /*0070*/ 	.short	0x0380
        /*0072*/ 	.short	0x001c


	//----- nvinfo : EIATTR_SW_WAR
	.align		4
.L_63:
        /*0074*/ 	.byte	0x04, 0x36
        /*0076*/ 	.short	(.L_65 - .L_64)
.L_64:
        /*0078*/ 	.word	0x00000008
.L_65:


//--------------------- .nv.callgraph             --------------------------
	.section	.nv.callgraph,"",@"SHT_CUDA_CALLGRAPH"
	.align	4
	.sectionentsize	8
	.align		4
        /*0000*/ 	.word	0x00000000
	.align		4
        /*0004*/ 	.word	0xffffffff
	.align		4
        /*0008*/ 	.word	0x00000000
	.align		4
        /*000c*/ 	.word	0xfffffffe
	.align		4
        /*0010*/ 	.word	0x00000000
	.align		4
        /*0014*/ 	.word	0xfffffffd
	.align		4
        /*0018*/ 	.word	0x00000000
	.align		4
        /*001c*/ 	.word	0xfffffffc


//--------------------- .text._Z9matAddColPdS_S_i --------------------------
	.section	.text._Z9matAddColPdS_S_i,"ax",@progbits
	.align	128
        .global         _Z9matAddColPdS_S_i
        .type           _Z9matAddColPdS_S_i,@function
        .size           _Z9matAddColPdS_S_i,(.L_x_13 - _Z9matAddColPdS_S_i)
        .other          _Z9matAddColPdS_S_i,@"STO_CUDA_ENTRY STV_DEFAULT"
_Z9matAddColPdS_S_i:
.text._Z9matAddColPdS_S_i:
[----:B------:R-:W-:Y:S08]  /*0000*/  LDC R1, c[0x0][0x37c] ;  /* 0x0000df00ff017b82 */ /* 0x000ff00000000800 */
[----:B------:R-:W0:Y:S01]  /*0010*/  LDC R0, c[0x0][0x398] ;  /* 0x0000e600ff007b82 */ /* 0x000e220000000800 */
[----:B------:R-:W1:Y:S07]  /*0020*/  S2R R2, SR_TID.X ;  /* 0x0000000000027919 */ /* 0x000e6e0000002100 */
[----:B------:R-:W2:Y:S08]  /*0030*/  LDC R3, c[0x0][0x360] ;  /* 0x0000d800ff037b82 */ /* 0x000eb00000000800 */
[----:B------:R-:W3:Y:S01]  /*0040*/  S2UR UR4, SR_CTAID.X ;  /* 0x00000000000479c3 */ /* 0x000ee20000002500 */
[----:B0-----:R-:W-:-:S13]  /*0050*/  ISETP.GE.AND P0, PT, R0, 0x1, PT ;  /* 0x000000010000780c */ /* 0x001fda0003f06270 */
[----:B-123--:R-:W-:Y:S05]  /*0060*/  @!P0 EXIT ;  /* 0x000000000000894d */ /* 0x00efea0003800000 */
[C---:B------:R-:W-:Y:S01]  /*0070*/  IADD3 R4, PT, PT, R0.reuse, -0x1, RZ ;  /* 0xffffffff00047810 */ /* 0x040fe20007ffe0ff */
[----:B------:R-:W-:Y:S01]  /*0080*/  IMAD R3, R3, UR4, R2 ;  /* 0x0000000403037c24 */ /* 0x000fe2000f8e0202 */
[----:B------:R-:W-:Y:S01]  /*0090*/  LOP3.LUT R18, R0, 0xf, RZ, 0xc0, !PT ;  /* 0x0000000f00127812 */ /* 0x000fe200078ec0ff */
[----:B------:R-:W0:Y:S01]  /*00a0*/  LDCU.64 UR4, c[0x0][0x358] ;  /* 0x00006b00ff0477ac */ /* 0x000e220008000a00 */
[----:B------:R-:W-:Y:S01]  /*00b0*/  ISETP.GE.U32.AND P1, PT, R4, 0xf, PT ;  /* 0x0000000f0400780c */ /* 0x000fe20003f26070 */
[----:B------:R-:W-:Y:S01]  /*00c0*/  HFMA2 R2, -RZ, RZ, 0, 0 ;  /* 0x00000000ff027431 */ /* 0x000fe200000001ff */
[----:B------:R-:W-:-:S11]  /*00d0*/  ISETP.NE.AND P0, PT, R18, RZ, PT ;  /* 0x000000ff1200720c */ /* 0x000fd60003f05270 */
[----:B------:R-:W-:Y:S05]  /*00e0*/  @!P1 BRA `(.L_x_0) ;  /* 0x0000000400e89947 */ /* 0x000fea0003800000 */
[----:B------:R-:W-:Y:S02]  /*00f0*/  LOP3.LUT R2, R0, 0x7ffffff0, RZ, 0xc0, !PT ;  /* 0x7ffffff000027812 */ /* 0x000fe400078ec0ff */
[----:B------:R-:W-:Y:S02]  /*0100*/  MOV R5, R3 ;  /* 0x0000000300057202 */ /* 0x000fe40000000f00 */
[----:B------:R-:W-:-:S07]  /*0110*/  IADD3 R4, PT, PT, -R2, RZ, RZ ;  /* 0x000000ff02047210 */ /* 0x000fce0007ffe1ff */
.L_x_1:
[----:B------:R-:W1:Y:S08]  /*0120*/  LDC.64 R12, c[0x0][0x380] ;  /* 0x0000e000ff0c7b82 */ /* 0x000e700000000a00 */
[----:B--2---:R-:W2:Y:S08]  /*0130*/  LDC.64 R14, c[0x0][0x388] ;  /* 0x0000e200ff0e7b82 */ /* 0x004eb00000000a00 */
[----:B------:R-:W3:Y:S01]  /*0140*/  LDC.64 R10, c[0x0][0x390] ;  /* 0x0000e400ff0a7b82 */ /* 0x000ee20000000a00 */
[----:B-1----:R-:W-:-:S05]  /*0150*/  IMAD.WIDE R12, R5, 0x8, R12 ;  /* 0x00000008050c7825 */ /* 0x002fca00078e020c */
[----:B0-----:R-:W4:Y:S01]  /*0160*/  LDG.E.64 R6, desc[UR4][R12.64] ;  /* 0x000000040c067981 */ /* 0x001f22000c1e1b00 */
[----:B--2---:R-:W-:-:S05]  /*0170*/  IMAD.WIDE R14, R5, 0x8, R14 ;  /* 0x00000008050e7825 */ /* 0x004fca00078e020e */
[----:B------:R-:W4:Y:S01]  /*0180*/  LDG.E.64 R8, desc[UR4][R14.64] ;  /* 0x000000040e087981 */ /* 0x000f22000c1e1b00 */
[----:B---3--:R-:W-:Y:S01]  /*0190*/  IMAD.WIDE R10, R5, 0x8, R10 ;  /* 0x00000008050a7825 */ /* 0x008fe200078e020a */
[----:B----4-:R-:W-:-:S03]  /*01a0*/  DADD R20, R6, R8 ;  /* 0x0000000006147229 */ /* 0x010fc60000000008 */
[----:B------:R-:W-:-:S04]  /*01b0*/  IMAD.WIDE.U32 R8, R0, 0x8, R12 ;  /* 0x0000000800087825 */ /* 0x000fc800078e000c */
[C---:B------:R-:W-:Y:S01]  /*01c0*/  IMAD.WIDE.U32 R6, R0.reuse, 0x8, R14 ;  /* 0x0000000800067825 */ /* 0x040fe200078e000e */
[----:B------:R0:W-:Y:S04]  /*01d0*/  STG.E.64 desc[UR4][R10.64], R20 ;  /* 0x000000140a007986 */ /* 0x0001e8000c101b04 */
[----:B------:R-:W2:Y:S04]  /*01e0*/  LDG.E.64 R16, desc[UR4][R8.64] ;  /* 0x0000000408107981 */ /* 0x000ea8000c1e1b00 */
[----:B------:R-:W2:Y:S01]  /*01f0*/  LDG.E.64 R22, desc[UR4][R6.64] ;  /* 0x0000000406167981 */ /* 0x000ea2000c1e1b00 */
[----:B------:R-:W-:-:S04]  /*0200*/  IMAD.WIDE.U32 R12, R0, 0x8, R8 ;  /* 0x00000008000c7825 */ /* 0x000fc800078e0008 */
[----:B------:R-:W-:Y:S01]  /*0210*/  IMAD.WIDE.U32 R14, R0, 0x8, R6 ;  /* 0x00000008000e7825 */ /* 0x000fe200078e0006 */
[----:B--2---:R-:W-:-:S03]  /*0220*/  DADD R22, R16, R22 ;  /* 0x0000000010167229 */ /* 0x004fc60000000016 */
[----:B------:R-:W-:-:S05]  /*0230*/  IMAD.WIDE.U32 R16, R0, 0x8, R10 ;  /* 0x0000000800107825 */ /* 0x000fca00078e000a */
[----:B------:R1:W-:Y:S04]  /*0240*/  STG.E.64 desc[UR4][R16.64], R22 ;  /* 0x0000001610007986 */ /* 0x0003e8000c101b04 */
[----:B------:R-:W2:Y:S04]  /*0250*/  LDG.E.64 R24, desc[UR4][R12.64] ;  /* 0x000000040c187981 */ /* 0x000ea8000c1e1b00 */
[----:B------:R-:W2:Y:S01]  /*0260*/  LDG.E.64 R26, desc[UR4][R14.64] ;  /* 0x000000040e1a7981 */ /* 0x000ea2000c1e1b00 */
[----:B0-----:R-:W-:-:S04]  /*0270*/  IMAD.WIDE.U32 R10, R0, 0x8, R16 ;  /* 0x00000008000a7825 */ /* 0x001fc800078e0010 */
[----:B------:R-:W-:-:S04]  /*0280*/  IMAD.WIDE.U32 R8, R0, 0x8, R12 ;  /* 0x0000000800087825 */ /* 0x000fc800078e000c */
[----:B------:R-:W-:Y:S01]  /*0290*/  IMAD.WIDE.U32 R6, R0, 0x8, R14 ;  /* 0x0000000800067825 */ /* 0x000fe200078e000e */
[----:B--2---:R-:W-:-:S07]  /*02a0*/  DADD R24, R24, R26 ;  /* 0x0000000018187229 */ /* 0x004fce000000001a */
[----:B------:R0:W-:Y:S04]  /*02b0*/  STG.E.64 desc[UR4][R10.64], R24 ;  /* 0x000000180a007986 */ /* 0x0001e8000c101b04 */
[----:B------:R-:W2:Y:S04]  /*02c0*/  LDG.E.64 R20, desc[UR4][R8.64] ;  /* 0x0000000408147981 */ /* 0x000ea8000c1e1b00 */
[----:B------:R-:W2:Y:S01]  /*02d0*/  LDG.E.64 R26, desc[UR4][R6.64] ;  /* 0x00000004061a7981 */ /* 0x000ea2000c1e1b00 */
[----:B-1----:R-:W-:-:S04]  /*02e0*/  IMAD.WIDE.U32 R16, R0, 0x8, R8 ;  /* 0x0000000800107825 */ /* 0x002fc800078e0008 */
        /* <DEDUP_REMOVED lines=16> */
[----:B------:R-:W-:-:S04]  /*03f0*/  IMAD.WIDE.U32 R14, R0, 0x8, R8 ;  /* 0x00000008000e7825 */ /* 0x000fc800078e0008 */
        /* <DEDUP_REMOVED lines=15> */
[----:B-1----:R-:W3:Y:S04]  /*04f0*/  LDG.E.64 R20, desc[UR4][R14.64] ;  /* 0x000000040e147981 */ /* 0x002ee8000c1e1b00 */
[----:B------:R-:W3:Y:S01]  /*0500*/  LDG.E.64 R24, desc[UR4][R12.64] ;  /* 0x000000040c187981 */ /* 0x000ee2000c1e1b00 */
[----:B0-----:R-:W-:-:S04]  /*0510*/  IMAD.WIDE.U32 R10, R0, 0x8, R16 ;  /* 0x00000008000a7825 */ /* 0x001fc800078e0010 */
[----:B------:R-:W-:-:S04]  /*0520*/  IMAD.WIDE.U32 R8, R0, 0x8, R14 ;  /* 0x0000000800087825 */ /* 0x000fc800078e000e */
[----:B------:R-:W-:Y:S01]  /*0530*/  IMAD.WIDE.U32 R6, R0, 0x8, R12 ;  /* 0x0000000800067825 */ /* 0x000fe200078e000c */
[----:B---3--:R-:W-:-:S07]  /*0540*/  DADD R20, R20, R24 ;  /* 0x0000000014147229 */ /* 0x008fce0000000018 */
[----:B------:R0:W-:Y:S04]  /*0550*/  STG.E.64 desc[UR4][R10.64], R20 ;  /* 0x000000140a007986 */ /* 0x0001e8000c101b04 */
[----:B------:R-:W3:Y:S04]  /*0560*/  LDG.E.64 R24, desc[UR4][R8.64] ;  /* 0x0000000408187981 */ /* 0x000ee8000c1e1b00 */
[----:B------:R-:W3:Y:S01]  /*0570*/  LDG.E.64 R26, desc[UR4][R6.64] ;  /* 0x00000004061a7981 */ /* 0x000ee2000c1e1b00 */
[----:B--2---:R-:W-:-:S04]  /*0580*/  IMAD.WIDE.U32 R16, R0, 0x8, R10 ;  /* 0x0000000800107825 */ /* 0x004fc800078e000a */
[----:B------:R-:W-:-:S04]  /*0590*/  IMAD.WIDE.U32 R14, R0, 0x8, R8 ;  /* 0x00000008000e7825 */ /* 0x000fc800078e0008 */
[----:B------:R-:W-:Y:S01]  /*05a0*/  IMAD.WIDE.U32 R12, R0, 0x8, R6 ;  /* 0x00000008000c7825 */ /* 0x000fe200078e0006 */
[----:B---3--:R-:W-:-:S07]  /*05b0*/  DADD R24, R24, R26 ;  /* 0x0000000018187229 */ /* 0x008fce000000001a */
        /* <DEDUP_REMOVED lines=11> */
[----:B------:R-:W-:-:S04]  /*0670*/  IMAD.WIDE.U32 R14, R0, 0x8, R8 ;  /* 0x00000008000e7825 */ /* 0x000fc800078e0008 */
[----:B------:R-:W-:Y:S01]  /*0680*/  IMAD.WIDE.U32 R12, R0, 0x8, R6 ;  /* 0x00000008000c7825 */ /* 0x000fe200078e0006 */
[----:B--2---:R-:W-:-:S07]  /*0690*/  DADD R20, R20, R26 ;  /* 0x0000000014147229 */ /* 0x004fce000000001a */
        /* <DEDUP_REMOVED lines=22> */
[----:B------:R-:W3:Y:S04]  /*0800*/  LDG.E.64 R8, desc[UR4][R8.64] ;  /* 0x0000000408087981 */ /* 0x000ee8000c1e1b00 */
[----:B------:R-:W3:Y:S01]  /*0810*/  LDG.E.64 R6, desc[UR4][R6.64] ;  /* 0x0000000406067981 */ /* 0x000ee2000c1e1b00 */
[----:B------:R-:W-:-:S04]  /*0820*/  IADD3 R4, PT, PT, R4, 0x10, RZ ;  /* 0x0000001004047810 */ /* 0x000fc80007ffe0ff */
[----:B------:R-:W-:Y:S01]  /*0830*/  ISETP.NE.AND P1, PT, R4, RZ, PT ;  /* 0x000000ff0400720c */ /* 0x000fe20003f25270 */
[C---:B-1----:R-:W-:Y:S01]  /*0840*/  IMAD.WIDE.U32 R16, R0.reuse, 0x8, R10 ;  /* 0x0000000800107825 */ /* 0x042fe200078e000a */
[----:B------:R-:W-:Y:S01]  /*0850*/  LEA R5, R0, R5, 0x4 ;  /* 0x0000000500057211 */ /* 0x000fe200078e20ff */
[----:B---3--:R-:W-:-:S07]  /*0860*/  DADD R24, R8, R6 ;  /* 0x0000000008187229 */ /* 0x008fce0000000006 */
[----:B------:R2:W-:Y:S03]  /*0870*/  STG.E.64 desc[UR4][R16.64], R24 ;  /* 0x0000001810007986 */ /* 0x0005e6000c101b04 */
[----:B------:R-:W-:Y:S05]  /*0880*/  @P1 BRA `(.L_x_1) ;  /* 0xfffffff800241947 */ /* 0x000fea000383ffff */
.L_x_0:
[----:B0-----:R-:W-:Y:S05]  /*0890*/  @!P0 EXIT ;  /* 0x000000000000894d */ /* 0x001fea0003800000 */
[----:B------:R-:W-:Y:S02]  /*08a0*/  ISETP.GE.U32.AND P0, PT, R18, 0x8, PT ;  /* 0x000000081200780c */ /* 0x000fe40003f06070 */
[----:B--2---:R-:W-:-:S04]  /*08b0*/  LOP3.LUT R20, R0, 0x7, RZ, 0xc0, !PT ;  /* 0x0000000700147812 */ /* 0x004fc800078ec0ff */
[----:B------:R-:W-:-:S07]  /*08c0*/  ISETP.NE.AND P1, PT, R20, RZ, PT ;  /* 0x000000ff1400720c */ /* 0x000fce0003f25270 */
[----:B------:R-:W-:Y:S06]  /*08d0*/  @!P0 BRA `(.L_x_2) ;  /* 0x0000000000f48947 */ /* 0x000fec0003800000 */
[----:B------:R-:W0:Y:S01]  /*08e0*/  LDC.64 R4, c[0x0][0x380] ;  /* 0x0000e000ff047b82 */ /* 0x000e220000000a00 */
[----:B------:R-:W-:-:S07]  /*08f0*/  IMAD R15, R2, R0, R3 ;  /* 0x00000000020f7224 */ /* 0x000fce00078e0203 */
[----:B------:R-:W1:Y:S08]  /*0900*/  LDC.64 R8, c[0x0][0x388] ;  /* 0x0000e200ff087b82 */ /* 0x000e700000000a00 */
[----:B------:R-:W2:Y:S01]  /*0910*/  LDC.64 R12, c[0x0][0x390] ;  /* 0x0000e400ff0c7b82 */ /* 0x000ea20000000a00 */
[----:B0-----:R-:W-:-:S05]  /*0920*/  IMAD.WIDE R4, R15, 0x8, R4 ;  /* 0x000000080f047825 */ /* 0x001fca00078e0204 */
[----:B------:R-:W3:Y:S01]  /*0930*/  LDG.E.64 R6, desc[UR4][R4.64] ;  /* 0x0000000404067981 */ /* 0x000ee2000c1e1b00 */
[----:B-1----:R-:W-:-:S05]  /*0940*/  IMAD.WIDE R8, R15, 0x8, R8 ;  /* 0x000000080f087825 */ /* 0x002fca00078e0208 */
[----:B------:R-:W3:Y:S01]  /*0950*/  LDG.E.64 R10, desc[UR4][R8.64] ;  /* 0x00000004080a7981 */ /* 0x000ee2000c1e1b00 */
[----:B------:R-:W-:Y:S01]  /*0960*/  IMAD.WIDE.U32 R16, R0, 0x8, R8 ;  /* 0x0000000800107825 */ /* 0x000fe200078e0008 */
[----:B---3--:R-:W-:-:S03]  /*0970*/  DADD R6, R6, R10 ;  /* 0x0000000006067229 */ /* 0x008fc6000000000a */
[----:B--2---:R-:W-:-:S04]  /*0980*/  IMAD.WIDE R10, R15, 0x8, R12 ;  /* 0x000000080f0a7825 */ /* 0x004fc800078e020c */
[C---:B------:R-:W-:Y:S01]  /*0990*/  IMAD.WIDE.U32 R12, R0.reuse, 0x8, R4 ;  /* 0x00000008000c7825 */ /* 0x040fe200078e0004 */
[----:B------:R0:W-:Y:S04]  /*09a0*/  STG.E.64 desc[UR4][R10.64], R6 ;  /* 0x000000060a007986 */ /* 0x0001e8000c101b04 */
[----:B------:R-:W2:Y:S04]  /*09b0*/  LDG.E.64 R14, desc[UR4][R12.64] ;  /* 0x000000040c0e7981 */ /* 0x000ea8000c1e1b00 */
[----:B------:R-:W2:Y:S01]  /*09c0*/  LDG.E.64 R18, desc[UR4][R16.64] ;  /* 0x0000000410127981 */ /* 0x000ea2000c1e1b00 */
[----:B------:R-:W-:-:S04]  /*09d0*/  IMAD.WIDE.U32 R4, R0, 0x8, R10 ;  /* 0x0000000800047825 */ /* 0x000fc800078e000a */
        /* <DEDUP_REMOVED lines=41> */
[----:B-1----:R-:W-:Y:S01]  /*0c70*/  IMAD.WIDE.U32 R4, R0, 0x8, R6 ;  /* 0x0000000800047825 */ /* 0x002fe200078e0006 */
[----:B------:R-:W-:Y:S01]  /*0c80*/  IADD3 R2, PT, PT, R2, 0x8, RZ ;  /* 0x0000000802027810 */ /* 0x000fe20007ffe0ff */
[----:B--2---:R-:W-:-:S07]  /*0c90*/  DADD R18, R10, R14 ;  /* 0x000000000a127229 */ /* 0x004fce000000000e */
[----:B------:R0:W-:Y:S04]  /*0ca0*/  STG.E.64 desc[UR4][R4.64], R18 ;  /* 0x0000001204007986 */ /* 0x0001e8000c101b04 */
.L_x_2:
[----:B------:R-:W-:Y:S05]  /*0cb0*/  @!P1 EXIT ;  /* 0x000000000000994d */ /* 0x000fea0003800000 */
[----:B------:R-:W-:Y:S02]  /*0cc0*/  ISETP.GE.U32.AND P0, PT, R20, 0x4, PT ;  /* 0x000000041400780c */ /* 0x000fe40003f06070 */
[----:B0-----:R-:W-:-:S04]  /*0cd0*/  LOP3.LUT R4, R0, 0x3, RZ, 0xc0, !PT ;  /* 0x0000000300047812 */ /* 0x001fc800078ec0ff */
        /* <DEDUP_REMOVED lines=10> */
[----:B------:R-:W-:-:S04]  /*0d80*/  IMAD.WIDE.U32 R18, R0, 0x8, R12 ;  /* 0x0000000800127825 */ /* 0x000fc800078e000c */
[----:B--2---:R-:W-:-:S04]  /*0d90*/  IMAD.WIDE R16, R17, 0x8, R10 ;  /* 0x0000000811107825 */ /* 0x004fc800078e020a */
[----:B------:R-:W-:Y:S01]  /*0da0*/  IMAD.WIDE.U32 R20, R0, 0x8, R14 ;  /* 0x0000000800147825 */ /* 0x000fe200078e000e */
[----:B---3--:R-:W-:-:S07]  /*0db0*/  DADD R6, R6, R8 ;  /* 0x0000000006067229 */ /* 0x008fce0000000008 */
        /* <DEDUP_REMOVED lines=11> */
[----:B------:R-:W-:Y:S01]  /*0e70*/  IMAD.WIDE.U32 R18, R0, 0x8, R14 ;  /* 0x0000000800127825 */ /* 0x000fe200078e000e */
[----:B--2---:R-:W-:-:S03]  /*0e80*/  DADD R10, R10, R12 ;  /* 0x000000000a0a7229 */ /* 0x004fc6000000000c */
[----:B------:R-:W-:-:S04]  /*0e90*/  IMAD.WIDE.U32 R12, R0, 0x8, R24 ;  /* 0x00000008000c7825 */ /* 0x000fc800078e0018 */
[----:B------:R0:W-:Y:S04]  /*0ea0*/  STG.E.64 desc[UR4][R16.64], R10 ;  /* 0x0000000a10007986 */ /* 0x0001e8000c101b04 */
[----:B------:R-:W2:Y:S04]  /*0eb0*/  LDG.E.64 R6, desc[UR4][R18.64] ;  /* 0x0000000412067981 */ /* 0x000ea8000c1e1b00 */
[----:B------:R-:W2:Y:S01]  /*0ec0*/  LDG.E.64 R12, desc[UR4][R12.64] ;  /* 0x000000040c0c7981 */ /* 0x000ea2000c1e1b00 */
[----:B-1----:R-:W-:Y:S01]  /*0ed0*/  IMAD.WIDE.U32 R8, R0, 0x8, R16 ;  /* 0x0000000800087825 */ /* 0x002fe200078e0010 */
[----:B------:R-:W-:Y:S01]  /*0ee0*/  IADD3 R2, PT, PT, R2, 0x4, RZ ;  /* 0x0000000402027810 */ /* 0x000fe20007ffe0ff */
[----:B--2---:R-:W-:-:S07]  /*0ef0*/  DADD R6, R6, R12 ;  /* 0x0000000006067229 */ /* 0x004fce000000000c */
[----:B------:R0:W-:Y:S04]  /*0f00*/  STG.E.64 desc[UR4][R8.64], R6 ;  /* 0x0000000608007986 */ /* 0x0001e8000c101b04 */
.L_x_3:
[----:B------:R-:W-:Y:S05]  /*0f10*/  @!P1 EXIT ;  /* 0x000000000000994d */ /* 0x000fea0003800000 */
[----:B0-----:R-:W0:Y:S01]  /*0f20*/  LDC.64 R10, c[0x0][0x390] ;  /* 0x0000e400ff0a7b82 */ /* 0x001e220000000a00 */
[----:B------:R-:W-:Y:S01]  /*0f30*/  IMAD R17, R2, R0, R3 ;  /* 0x0000000002117224 */ /* 0x000fe200078e0203 */
[----:B------:R-:W-:-:S06]  /*0f40*/  IADD3 R16, PT, PT, -R4, RZ, RZ ;  /* 0x000000ff04107210 */ /* 0x000fcc0007ffe1ff */
[----:B------:R-:W1:Y:S08]  /*0f50*/  LDC.64 R8, c[0x0][0x380] ;  /* 0x0000e000ff087b82 */ /* 0x000e700000000a00 */
[----:B------:R-:W2:Y:S02]  /*0f60*/  LDC.64 R6, c[0x0][0x388] ;  /* 0x0000e200ff067b82 */ /* 0x000ea40000000a00 */
.L_x_4:
[----:B--2---:R-:W-:-:S04]  /*0f70*/  IMAD.WIDE R4, R17, 0x8, R6 ;  /* 0x0000000811047825 */ /* 0x004fc800078e0206 */
[C---:B-1----:R-:W-:Y:S02]  /*0f80*/  IMAD.WIDE R12, R17.reuse, 0x8, R8 ;  /* 0x00000008110c7825 */ /* 0x042fe400078e0208 */
[----:B------:R-:W2:Y:S04]  /*0f90*/  LDG.E.64 R4, desc[UR4][R4.64] ;  /* 0x0000000404047981 */ /* 0x000ea8000c1e1b00 */
[----:B------:R-:W2:Y:S01]  /*0fa0*/  LDG.E.64 R12, desc[UR4][R12.64] ;  /* 0x000000040c0c7981 */ /* 0x000ea2000c1e1b00 */
[----:B------:R-:W-:Y:S01]  /*0fb0*/  IADD3 R16, PT, PT, R16, 0x1, RZ ;  /* 0x0000000110107810 */ /* 0x000fe20007ffe0ff */
[C---:B0--3--:R-:W-:Y:S01]  /*0fc0*/  IMAD.WIDE R2, R17.reuse, 0x8, R10 ;  /* 0x0000000811027825 */ /* 0x049fe200078e020a */
[----:B------:R-:W-:Y:S02]  /*0fd0*/  IADD3 R17, PT, PT, R17, R0, RZ ;  /* 0x0000000011117210 */ /* 0x000fe40007ffe0ff */
[----:B------:R-:W-:Y:S01]  /*0fe0*/  ISETP.NE.AND P0, PT, R16, RZ, PT ;  /* 0x000000ff1000720c */ /* 0x000fe20003f05270 */
[----:B--2---:R-:W-:-:S07]  /*0ff0*/  DADD R14, R12, R4 ;  /* 0x000000000c0e7229 */ /* 0x004fce0000000004 */
[----:B------:R3:W-:Y:S05]  /*1000*/  STG.E.64 desc[UR4][R2.64], R14 ;  /* 0x0000000e02007986 */ /* 0x0007ea000c101b04 */
[----:B------:R-:W-:Y:S05]  /*1010*/  @P0 BRA `(.L_x_4) ;  /* 0xfffffffc00d40947 */ /* 0x000fea000383ffff */
[----:B------:R-:W-:Y:S05]  /*1020*/  EXIT ;  /* 0x000000000000794d */ /* 0x000fea0003800000 */
.L_x_5:
[----:B------:R-:W-:-:S00]  /*1030*/  BRA `(.L_x_5) ;  /* 0xfffffffc00fc7947 */ /* 0x000fc0000383ffff */
[----:B------:R-:W-:-:S00]  /*1040*/  NOP ;  /* 0x0000000000007918 */ /* 0x000fc00000000000 */
        /* <DEDUP_REMOVED lines=11> */
.L_x_13:


//--------------------- .text._Z9matAddRowPdS_S_i --------------------------
	.section	.text._Z9matAddRowPdS_S_i,"ax",@progbits
	.align	128
        .global         _Z9matAddRowPdS_S_i
        .type           _Z9matAddRowPdS_S_i,@function
        .size           _Z9matAddRowPdS_S_i,(.L_x_14 - _Z9matAddRowPdS_S_i)
        .other          _Z9matAddRowPdS_S_i,@"STO_CUDA_ENTRY STV_DEFAULT"
_Z9matAddRowPdS_S_i:
.text._Z9matAddRowPdS_S_i:
[----:B------:R-:W-:Y:S08]  /*0000*/  LDC R1, c[0x0][0x37c] ;  /* 0x0000df00ff017b82 */ /* 0x000ff00000000800 */
[----:B------:R-:W0:Y:S01]  /*0010*/  LDC R2, c[0x0][0x398] ;  /* 0x0000e600ff027b82 */ /* 0x000e220000000800 */
[----:B------:R-:W1:Y:S07]  /*0020*/  S2R R0, SR_TID.X ;  /* 0x0000000000007919 */ /* 0x000e6e0000002100 */
[----:B------:R-:W2:Y:S08]  /*0030*/  LDC R3, c[0x0][0x360] ;  /* 0x0000d800ff037b82 */ /* 0x000eb00000000800 */
[----:B------:R-:W3:Y:S01]  /*0040*/  S2UR UR4, SR_CTAID.X ;  /* 0x00000000000479c3 */ /* 0x000ee20000002500 */
[----:B0-----:R-:W-:-:S13]  /*0050*/  ISETP.GE.AND P0, PT, R2, 0x1, PT ;  /* 0x000000010200780c */ /* 0x001fda0003f06270 */
[----:B-123--:R-:W-:Y:S05]  /*0060*/  @!P0 EXIT ;  /* 0x000000000000894d */ /* 0x00efea0003800000 */
[C---:B------:R-:W-:Y:S01]  /*0070*/  ISETP.GE.U32.AND P1, PT, R2.reuse, 0x10, PT ;  /* 0x000000100200780c */ /* 0x040fe20003f26070 */
[----:B------:R-:W-:Y:S01]  /*0080*/  IMAD R3, R3, UR4, R0 ;  /* 0x0000000403037c24 */ /* 0x000fe2000f8e0200 */
[----:B------:R-:W-:Y:S01]  /*0090*/  LOP3.LUT R20, R2, 0xf, RZ, 0xc0, !PT ;  /* 0x0000000f02147812 */ /* 0x000fe200078ec0ff */
[----:B------:R-:W0:Y:S02]  /*00a0*/  LDCU.64 UR12, c[0x0][0x358] ;  /* 0x00006b00ff0c77ac */ /* 0x000e240008000a00 */
[----:B------:R-:W-:Y:S02]  /*00b0*/  IMAD R0, R3, R2, RZ ;  /* 0x0000000203007224 */ /* 0x000fe400078e02ff */
[----:B------:R-:W-:Y:S01]  /*00c0*/  HFMA2 R3, -RZ, RZ, 0, 0 ;  /* 0x00000000ff037431 */ /* 0x000fe200000001ff */
[----:B------:R-:W-:-:S05]  /*00d0*/  ISETP.NE.AND P0, PT, R20, RZ, PT ;  /* 0x000000ff1400720c */ /* 0x000fca0003f05270 */
[----:B------:R-:W-:Y:S08]  /*00e0*/  @!P1 BRA `(.L_x_6) ;  /* 0x0000000400609947 */ /* 0x000ff00003800000 */
[----:B------:R-:W1:Y:S01]  /*00f0*/  LDCU.128 UR4, c[0x0][0x380] ;  /* 0x00007000ff0477ac */ /* 0x000e620008000c00 */
[----:B------:R-:W-:Y:S02]  /*0100*/  LOP3.LUT R3, R2, 0x7ffffff0, RZ, 0xc0, !PT ;  /* 0x7ffffff002037812 */ /* 0x000fe400078ec0ff */
[----:B------:R-:W-:Y:S01]  /*0110*/  MOV R10, R0 ;  /* 0x00000000000a7202 */ /* 0x000fe20000000f00 */
[----:B------:R-:W2:Y:S02]  /*0120*/  LDCU.64 UR10, c[0x0][0x390] ;  /* 0x00007200ff0a77ac */ /* 0x000ea40008000a00 */
[----:B------:R-:W-:Y:S01]  /*0130*/  IMAD.MOV R11, RZ, RZ, -R3 ;  /* 0x000000ffff0b7224 */ /* 0x000fe200078e0a03 */
[----:B-1----:R-:W-:Y:S02]  /*0140*/  UIADD3 UR8, UP0, UPT, UR4, 0x40, URZ ;  /* 0x0000004004087890 */ /* 0x002fe4000ff1e0ff */
[----:B------:R-:W-:Y:S02]  /*0150*/  UIADD3 UR6, UP1, UPT, UR6, 0x40, URZ ;  /* 0x0000004006067890 */ /* 0x000fe4000ff3e0ff */
[----:B--2---:R-:W-:-:S02]  /*0160*/  UIADD3 UR4, UP2, UPT, UR10, 0x40, URZ ;  /* 0x000000400a047890 */ /* 0x004fc4000ff5e0ff */
[----:B------:R-:W-:Y:S02]  /*0170*/  UIADD3.X UR9, UPT, UPT, URZ, UR5, URZ, UP0, !UPT ;  /* 0x00000005ff097290 */ /* 0x000fe400087fe4ff */
[----:B------:R-:W-:Y:S02]  /*0180*/  UIADD3.X UR7, UPT, UPT, URZ, UR7, URZ, UP1, !UPT ;  /* 0x00000007ff077290 */ /* 0x000fe40008ffe4ff */
[----:B------:R-:W-:-:S12]  /*0190*/  UIADD3.X UR5, UPT, UPT, URZ, UR11, URZ, UP2, !UPT ;  /* 0x0000000bff057290 */ /* 0x000fd800097fe4ff */
.L_x_7:
[----:B------:R-:W-:Y:S01]  /*01a0*/  MOV R6, UR8 ;  /* 0x0000000800067c02 */ /* 0x000fe20008000f00 */
[----:B------:R-:W-:Y:S01]  /*01b0*/  IMAD.U32 R7, RZ, RZ, UR9 ;  /* 0x00000009ff077e24 */ /* 0x000fe2000f8e00ff */
[----:B------:R-:W-:Y:S01]  /*01c0*/  MOV R4, UR6 ;  /* 0x0000000600047c02 */ /* 0x000fe20008000f00 */
[----:B------:R-:W-:Y:S02]  /*01d0*/  IMAD.U32 R5, RZ, RZ, UR7 ;  /* 0x00000007ff057e24 */ /* 0x000fe4000f8e00ff */
[----:B------:R-:W-:-:S04]  /*01e0*/  IMAD.WIDE R6, R10, 0x8, R6 ;  /* 0x000000080a067825 */ /* 0x000fc800078e0206 */
[----:B------:R-:W-:Y:S01]  /*01f0*/  IMAD.WIDE R4, R10, 0x8, R4 ;  /* 0x000000080a047825 */ /* 0x000fe200078e0204 */
[----:B0---4-:R-:W2:Y:S04]  /*0200*/  LDG.E.64 R8, desc[UR12][R6.64+-0x40] ;  /* 0xffffc00c06087981 */ /* 0x011ea8000c1e1b00 */
[----:B------:R-:W2:Y:S01]  /*0210*/  LDG.E.64 R12, desc[UR12][R4.64+-0x40] ;  /* 0xffffc00c040c7981 */ /* 0x000ea2000c1e1b00 */
[----:B------:R-:W-:Y:S01]  /*0220*/  MOV R14, UR4 ;  /* 0x00000004000e7c02 */ /* 0x000fe20008000f00 */
[----:B------:R-:W-:Y:S01]  /*0230*/  IMAD.U32 R15, RZ, RZ, UR5 ;  /* 0x00000005ff0f7e24 */ /* 0x000fe2000f8e00ff */
[----:B--2---:R-:W-:-:S03]  /*0240*/  DADD R12, R8, R12 ;  /* 0x00000000080c7229 */ /* 0x004fc6000000000c */
[----:B------:R-:W-:-:S05]  /*0250*/  IMAD.WIDE R8, R10, 0x8, R14 ;  /* 0x000000080a087825 */ /* 0x000fca00078e020e */
[----:B------:R0:W-:Y:S04]  /*0260*/  STG.E.64 desc[UR12][R8.64+-0x40], R12 ;  /* 0xffffc00c08007986 */ /* 0x0001e8000c101b0c */
[----:B------:R-:W2:Y:S04]  /*0270*/  LDG.E.64 R14, desc[UR12][R6.64+-0x38] ;  /* 0xffffc80c060e7981 */ /* 0x000ea8000c1e1b00 */
[----:B------:R-:W2:Y:S02]  /*0280*/  LDG.E.64 R16, desc[UR12][R4.64+-0x38] ;  /* 0xffffc80c04107981 */ /* 0x000ea4000c1e1b00 */
[----:B--2---:R-:W-:-:S07]  /*0290*/  DADD R14, R14, R16 ;  /* 0x000000000e0e7229 */ /* 0x004fce0000000010 */
[----:B------:R1:W-:Y:S04]  /*02a0*/  STG.E.64 desc[UR12][R8.64+-0x38], R14 ;  /* 0xffffc80e08007986 */ /* 0x0003e8000c101b0c */
[----:B------:R-:W2:Y:S04]  /*02b0*/  LDG.E.64 R16, desc[UR12][R6.64+-0x30] ;  /* 0xffffd00c06107981 */ /* 0x000ea8000c1e1b00 */
[----:B------:R-:W2:Y:S02]  /*02c0*/  LDG.E.64 R18, desc[UR12][R4.64+-0x30] ;  /* 0xffffd00c04127981 */ /* 0x000ea4000c1e1b00 */
[----:B--2---:R-:W-:-:S07]  /*02d0*/  DADD R16, R16, R18 ;  /* 0x0000000010107229 */ /* 0x004fce0000000012 */
[----:B------:R2:W-:Y:S04]  /*02e0*/  STG.E.64 desc[UR12][R8.64+-0x30], R16 ;  /* 0xffffd01008007986 */ /* 0x0005e8000c101b0c */
[----:B------:R-:W3:Y:S04]  /*02f0*/  LDG.E.64 R18, desc[UR12][R6.64+-0x28] ;  /* 0xffffd80c06127981 */ /* 0x000ee8000c1e1b00 */
[----:B------:R-:W3:Y:S02]  /*0300*/  LDG.E.64 R22, desc[UR12][R4.64+-0x28] ;  /* 0xffffd80c04167981 */ /* 0x000ee4000c1e1b00 */
[----:B---3--:R-:W-:-:S07]  /*0310*/  DADD R18, R18, R22 ;  /* 0x0000000012127229 */ /* 0x008fce0000000016 */
[----:B------:R3:W-:Y:S04]  /*0320*/  STG.E.64 desc[UR12][R8.64+-0x28], R18 ;  /* 0xffffd81208007986 */ /* 0x0007e8000c101b0c */
[----:B0-----:R-:W4:Y:S04]  /*0330*/  LDG.E.64 R12, desc[UR12][R6.64+-0x20] ;  /* 0xffffe00c060c7981 */ /* 0x001f28000c1e1b00 */
[----:B------:R-:W4:Y:S02]  /*0340*/  LDG.E.64 R22, desc[UR12][R4.64+-0x20] ;  /* 0xffffe00c04167981 */ /* 0x000f24000c1e1b00 */
[----:B----4-:R-:W-:-:S07]  /*0350*/  DADD R12, R12, R22 ;  /* 0x000000000c0c7229 */ /* 0x010fce0000000016 */
[----:B------:R0:W-:Y:S04]  /*0360*/  STG.E.64 desc[UR12][R8.64+-0x20], R12 ;  /* 0xffffe00c08007986 */ /* 0x0001e8000c101b0c */
[----:B-1----:R-:W4:Y:S04]  /*0370*/  LDG.E.64 R14, desc[UR12][R6.64+-0x18] ;  /* 0xffffe80c060e7981 */ /* 0x002f28000c1e1b00 */
[----:B------:R-:W4:Y:S02]  /*0380*/  LDG.E.64 R22, desc[UR12][R4.64+-0x18] ;  /* 0xffffe80c04167981 */ /* 0x000f24000c1e1b00 */
[----:B----4-:R-:W-:-:S07]  /*0390*/  DADD R14, R14, R22 ;  /* 0x000000000e0e7229 */ /* 0x010fce0000000016 */
[----:B------:R1:W-:Y:S04]  /*03a0*/  STG.E.64 desc[UR12][R8.64+-0x18], R14 ;  /* 0xffffe80e08007986 */ /* 0x0003e8000c101b0c */
[----:B--2---:R-:W2:Y:S04]  /*03b0*/  LDG.E.64 R16, desc[UR12][R6.64+-0x10] ;  /* 0xfffff00c06107981 */ /* 0x004ea8000c1e1b00 */
[----:B------:R-:W2:Y:S02]  /*03c0*/  LDG.E.64 R22, desc[UR12][R4.64+-0x10] ;  /* 0xfffff00c04167981 */ /* 0x000ea4000c1e1b00 */
[----:B--2---:R-:W-:-:S07]  /*03d0*/  DADD R16, R16, R22 ;  /* 0x0000000010107229 */ /* 0x004fce0000000016 */
[----:B------:R2:W-:Y:S04]  /*03e0*/  STG.E.64 desc[UR12][R8.64+-0x10], R16 ;  /* 0xfffff01008007986 */ /* 0x0005e8000c101b0c */
[----:B---3--:R-:W3:Y:S04]  /*03f0*/  LDG.E.64 R18, desc[UR12][R6.64+-0x8] ;  /* 0xfffff80c06127981 */ /* 0x008ee8000c1e1b00 */
        /* <DEDUP_REMOVED lines=23> */
[----:B-1----:R-:W5:Y:S04]  /*0570*/  LDG.E.64 R14, desc[UR12][R6.64+0x28] ;  /* 0x0000280c060e7981 */ /* 0x002f68000c1e1b00 */
[----:B------:R-:W5:Y:S02]  /*0580*/  LDG.E.64 R22, desc[UR12][R4.64+0x28] ;  /* 0x0000280c04167981 */ /* 0x000f64000c1e1b00 */
[----:B-----5:R-:W-:-:S07]  /*0590*/  DADD R14, R14, R22 ;  /* 0x000000000e0e7229 */ /* 0x020fce0000000016 */
[----:B------:R4:W-:Y:S04]  /*05a0*/  STG.E.64 desc[UR12][R8.64+0x28], R14 ;  /* 0x0000280e08007986 */ /* 0x0009e8000c101b0c */
[----:B--2---:R-:W2:Y:S04]  /*05b0*/  LDG.E.64 R16, desc[UR12][R6.64+0x30] ;  /* 0x0000300c06107981 */ /* 0x004ea8000c1e1b00 */
[----:B------:R-:W2:Y:S01]  /*05c0*/  LDG.E.64 R22, desc[UR12][R4.64+0x30] ;  /* 0x0000300c04167981 */ /* 0x000ea2000c1e1b00 */
[----:B------:R-:W-:Y:S01]  /*05d0*/  IADD3 R11, PT, PT, R11, 0x10, RZ ;  /* 0x000000100b0b7810 */ /* 0x000fe20007ffe0ff */
[----:B--2---:R-:W-:-:S07]  /*05e0*/  DADD R16, R16, R22 ;  /* 0x0000000010107229 */ /* 0x004fce0000000016 */
[----:B------:R4:W-:Y:S04]  /*05f0*/  STG.E.64 desc[UR12][R8.64+0x30], R16 ;  /* 0x0000301008007986 */ /* 0x0009e8000c101b0c */
[----:B---3--:R-:W2:Y:S04]  /*0600*/  LDG.E.64 R18, desc[UR12][R6.64+0x38] ;  /* 0x0000380c06127981 */ /* 0x008ea8000c1e1b00 */
[----:B------:R-:W2:Y:S01]  /*0610*/  LDG.E.64 R22, desc[UR12][R4.64+0x38] ;  /* 0x0000380c04167981 */ /* 0x000ea2000c1e1b00 */
[----:B------:R-:W-:Y:S01]  /*0620*/  ISETP.NE.AND P1, PT, R11, RZ, PT ;  /* 0x000000ff0b00720c */ /* 0x000fe20003f25270 */
[----:B------:R-:W-:Y:S01]  /*0630*/  VIADD R10, R10, 0x10 ;  /* 0x000000100a0a7836 */ /* 0x000fe20000000000 */
[----:B--2---:R-:W-:-:S07]  /*0640*/  DADD R18, R18, R22 ;  /* 0x0000000012127229 */ /* 0x004fce0000000016 */
[----:B------:R4:W-:Y:S04]  /*0650*/  STG.E.64 desc[UR12][R8.64+0x38], R18 ;  /* 0x0000381208007986 */ /* 0x0009e8000c101b0c */
[----:B------:R-:W-:Y:S05]  /*0660*/  @P1 BRA `(.L_x_7) ;  /* 0xfffffff800cc1947 */ /* 0x000fea000383ffff */
.L_x_6:
[----:B0-----:R-:W-:Y:S05]  /*0670*/  @!P0 EXIT ;  /* 0x000000000000894d */ /* 0x001fea0003800000 */
[----:B------:R-:W-:Y:S02]  /*0680*/  ISETP.GE.U32.AND P0, PT, R20, 0x8, PT ;  /* 0x000000081400780c */ /* 0x000fe40003f06070 */
[----:B----4-:R-:W-:-:S04]  /*0690*/  LOP3.LUT R18, R2, 0x7, RZ, 0xc0, !PT ;  /* 0x0000000702127812 */ /* 0x010fc800078ec0ff */
[----:B------:R-:W-:-:S07]  /*06a0*/  ISETP.NE.AND P1, PT, R18, RZ, PT ;  /* 0x000000ff1200720c */ /* 0x000fce0003f25270 */
[----:B------:R-:W-:Y:S06]  /*06b0*/  @!P0 BRA `(.L_x_8) ;  /* 0x0000000000a08947 */ /* 0x000fec0003800000 */
[----:B------:R-:W0:Y:S01]  /*06c0*/  LDC.64 R4, c[0x0][0x380] ;  /* 0x0000e000ff047b82 */ /* 0x000e220000000a00 */
[----:B------:R-:W-:-:S07]  /*06d0*/  IADD3 R15, PT, PT, R0, R3, RZ ;  /* 0x00000003000f7210 */ /* 0x000fce0007ffe0ff */
[----:B------:R-:W1:Y:S08]  /*06e0*/  LDC.64 R6, c[0x0][0x388] ;  /* 0x0000e200ff067b82 */ /* 0x000e700000000a00 */
[----:B------:R-:W2:Y:S01]  /*06f0*/  LDC.64 R12, c[0x0][0x390] ;  /* 0x0000e400ff0c7b82 */ /* 0x000ea20000000a00 */
[----:B0-----:R-:W-:-:S05]  /*0700*/  IMAD.WIDE R4, R15, 0x8, R4 ;  /* 0x000000080f047825 */ /* 0x001fca00078e0204 */
[----:B------:R-:W3:Y:S01]  /*0710*/  LDG.E.64 R8, desc[UR12][R4.64] ;  /* 0x0000000c04087981 */ /* 0x000ee2000c1e1b00 */
[----:B-1----:R-:W-:-:S05]  /*0720*/  IMAD.WIDE R6, R15, 0x8, R6 ;  /* 0x000000080f067825 */ /* 0x002fca00078e0206 */
[----:B------:R-:W3:Y:S02]  /*0730*/  LDG.E.64 R10, desc[UR12][R6.64] ;  /* 0x0000000c060a7981 */ /* 0x000ee4000c1e1b00 */
[----:B---3--:R-:W-:Y:S01]  /*0740*/  DADD R10, R8, R10 ;  /* 0x00000000080a7229 */ /* 0x008fe2000000000a */
[----:B--2---:R-:W-:-:S06]  /*0750*/  IMAD.WIDE R8, R15, 0x8, R12 ;  /* 0x000000080f087825 */ /* 0x004fcc00078e020c */
        /* <DEDUP_REMOVED lines=25> */
[----:B---3--:R-:W2:Y:S04]  /*08f0*/  LDG.E.64 R16, desc[UR12][R4.64+0x38] ;  /* 0x0000380c04107981 */ /* 0x008ea8000c1e1b00 */
[----:B------:R-:W2:Y:S01]  /*0900*/  LDG.E.64 R20, desc[UR12][R6.64+0x38] ;  /* 0x0000380c06147981 */ /* 0x000ea2000c1e1b00 */
[----:B------:R-:W-:Y:S01]  /*0910*/  VIADD R3, R3, 0x8 ;  /* 0x0000000803037836 */ /* 0x000fe20000000000 */
[----:B--2---:R-:W-:-:S07]  /*0920*/  DADD R16, R16, R20 ;  /* 0x0000000010107229 */ /* 0x004fce0000000014 */
[----:B------:R0:W-:Y:S04]  /*0930*/  STG.E.64 desc[UR12][R8.64+0x38], R16 ;  /* 0x0000381008007986 */ /* 0x0001e8000c101b0c */
.L_x_8:
[----:B------:R-:W-:Y:S05]  /*0940*/  @!P1 EXIT ;  /* 0x000000000000994d */ /* 0x000fea0003800000 */
[----:B------:R-:W-:Y:S02]  /*0950*/  ISETP.GE.U32.AND P0, PT, R18, 0x4, PT ;  /* 0x000000041200780c */ /* 0x000fe40003f06070 */
[----:B------:R-:W-:-:S04]  /*0960*/  LOP3.LUT R2, R2, 0x3, RZ, 0xc0, !PT ;  /* 0x0000000302027812 */ /* 0x000fc800078ec0ff */
[----:B------:R-:W-:-:S07]  /*0970*/  ISETP.NE.AND P1, PT, R2, RZ, PT ;  /* 0x000000ff0200720c */ /* 0x000fce0003f25270 */
[----:B------:R-:W-:Y:S06]  /*0980*/  @!P0 BRA `(.L_x_9) ;  /* 0x0000000000608947 */ /* 0x000fec0003800000 */
[----:B------:R-:W1:Y:S01]  /*0990*/  LDC.64 R6, c[0x0][0x380] ;  /* 0x0000e000ff067b82 */ /* 0x000e620000000a00 */
[----:B0-----:R-:W-:-:S07]  /*09a0*/  IADD3 R15, PT, PT, R0, R3, RZ ;  /* 0x00000003000f7210 */ /* 0x001fce0007ffe0ff */
[----:B------:R-:W0:Y:S08]  /*09b0*/  LDC.64 R4, c[0x0][0x388] ;  /* 0x0000e200ff047b82 */ /* 0x000e300000000a00 */
[----:B------:R-:W2:Y:S01]  /*09c0*/  LDC.64 R12, c[0x0][0x390] ;  /* 0x0000e400ff0c7b82 */ /* 0x000ea20000000a00 */
[----:B-1----:R-:W-:-:S05]  /*09d0*/  IMAD.WIDE R6, R15, 0x8, R6 ;  /* 0x000000080f067825 */ /* 0x002fca00078e0206 */
[----:B------:R-:W3:Y:S01]  /*09e0*/  LDG.E.64 R8, desc[UR12][R6.64] ;  /* 0x0000000c06087981 */ /* 0x000ee2000c1e1b00 */
[----:B0-----:R-:W-:-:S05]  /*09f0*/  IMAD.WIDE R4, R15, 0x8, R4 ;  /* 0x000000080f047825 */ /* 0x001fca00078e0204 */
        /* <DEDUP_REMOVED lines=12> */
[----:B------:R-:W2:Y:S04]  /*0ac0*/  LDG.E.64 R16, desc[UR12][R6.64+0x18] ;  /* 0x0000180c06107981 */ /* 0x000ea8000c1e1b00 */
[----:B------:R-:W2:Y:S01]  /*0ad0*/  LDG.E.64 R18, desc[UR12][R4.64+0x18] ;  /* 0x0000180c04127981 */ /* 0x000ea2000c1e1b00 */
[----:B------:R-:W-:Y:S01]  /*0ae0*/  VIADD R3, R3, 0x4 ;  /* 0x0000000403037836 */ /* 0x000fe20000000000 */
[----:B--2---:R-:W-:-:S07]  /*0af0*/  DADD R16, R16, R18 ;  /* 0x0000000010107229 */ /* 0x004fce0000000012 */
[----:B------:R1:W-:Y:S04]  /*0b00*/  STG.E.64 desc[UR12][R8.64+0x18], R16 ;  /* 0x0000181008007986 */ /* 0x0003e8000c101b0c */
.L_x_9:
[----:B------:R-:W-:Y:S05]  /*0b10*/  @!P1 EXIT ;  /* 0x000000000000994d */ /* 0x000fea0003800000 */
[----:B01----:R-:W0:Y:S01]  /*0b20*/  LDC.64 R10, c[0x0][0x390] ;  /* 0x0000e400ff0a7b82 */ /* 0x003e220000000a00 */
[----:B------:R-:W-:Y:S01]  /*0b30*/  IADD3 R17, PT, PT, R0, R3, RZ ;  /* 0x0000000300117210 */ /* 0x000fe20007ffe0ff */
[----:B------:R-:W-:-:S06]  /*0b40*/  IMAD.MOV R0, RZ, RZ, -R2 ;  /* 0x000000ffff007224 */ /* 0x000fcc00078e0a02 */
[----:B------:R-:W1:Y:S08]  /*0b50*/  LDC.64 R14, c[0x0][0x380] ;  /* 0x0000e000ff0e7b82 */ /* 0x000e700000000a00 */
[----:B------:R-:W2:Y:S02]  /*0b60*/  LDC.64 R12, c[0x0][0x388] ;  /* 0x0000e200ff0c7b82 */ /* 0x000ea40000000a00 */
.L_x_10:
[----:B--2---:R-:W-:-:S04]  /*0b70*/  IMAD.WIDE R4, R17, 0x8, R12 ;  /* 0x0000000811047825 */ /* 0x004fc800078e020c */
[C---:B-1----:R-:W-:Y:S02]  /*0b80*/  IMAD.WIDE R6, R17.reuse, 0x8, R14 ;  /* 0x0000000811067825 */ /* 0x042fe400078e020e */
[----:B------:R-:W2:Y:S04]  /*0b90*/  LDG.E.64 R4, desc[UR12][R4.64] ;  /* 0x0000000c04047981 */ /* 0x000ea8000c1e1b00 */
[----:B------:R-:W2:Y:S01]  /*0ba0*/  LDG.E.64 R6, desc[UR12][R6.64] ;  /* 0x0000000c06067981 */ /* 0x000ea2000c1e1b00 */
[----:B------:R-:W-:Y:S01]  /*0bb0*/  IADD3 R0, PT, PT, R0, 0x1, RZ ;  /* 0x0000000100007810 */ /* 0x000fe20007ffe0ff */
[----:B0--3--:R-:W-:-:S03]  /*0bc0*/  IMAD.WIDE R2, R17, 0x8, R10 ;  /* 0x0000000811027825 */ /* 0x009fc600078e020a */
[----:B------:R-:W-:Y:S01]  /*0bd0*/  ISETP.NE.AND P0, PT, R0, RZ, PT ;  /* 0x000000ff0000720c */ /* 0x000fe20003f05270 */
[----:B------:R-:W-:Y:S01]  /*0be0*/  VIADD R17, R17, 0x1 ;  /* 0x0000000111117836 */ /* 0x000fe20000000000 */
[----:B--2---:R-:W-:-:S07]  /*0bf0*/  DADD R8, R6, R4 ;  /* 0x0000000006087229 */ /* 0x004fce0000000004 */
[----:B------:R3:W-:Y:S04]  /*0c00*/  STG.E.64 desc[UR12][R2.64], R8 ;  /* 0x0000000802007986 */ /* 0x0007e8000c101b0c */
[----:B------:R-:W-:Y:S05]  /*0c10*/  @P0 BRA `(.L_x_10) ;  /* 0xfffffffc00d40947 */ /* 0x000fea000383ffff */
[----:B------:R-:W-:Y:S05]  /*0c20*/  EXIT ;  /* 0x000000000000794d */ /* 0x000fea0003800000 */
.L_x_11:
        /* <DEDUP_REMOVED lines=13> */
.L_x_14:


//--------------------- .text._Z6matAddPdS_S_i    --------------------------
	.section	.text._Z6matAddPdS_S_i,"ax",@progbits
	.align	128
        .global         _Z6matAddPdS_S_i
        .type           _Z6matAddPdS_S_i,@function
        .size           _Z6matAddPdS_S_i,(.L_x_15 - _Z6matAddPdS_S_i)
        .other          _Z6matAddPdS_S_i,@"STO_CUDA_ENTRY STV_DEFAULT"
_Z6matAddPdS_S_i:
.text._Z6matAddPdS_S_i:
[----:B------:R-:W-:Y:S01]  /*0000*/  LDC R1, c[0x0][0x37c] ;  /* 0x0000df00ff017b82 */ /* 0x000fe20000000800 */
[----:B------:R-:W0:Y:S07]  /*0010*/  S2R R0, SR_TID.X ;  /* 0x0000000000007919 */ /* 0x000e2e0000002100 */
[----:B------:R-:W0:Y:S01]  /*0020*/  S2UR UR4, SR_CTAID.X ;  /* 0x00000000000479c3 */ /* 0x000e220000002500 */
[----:B------:R-:W1:Y:S07]  /*0030*/  LDCU UR5, c[0x0][0x398] ;  /* 0x00007300ff0577ac */ /* 0x000e6e0008000800 */
[----:B------:R-:W0:Y:S02]  /*0040*/  LDC R11, c[0x0][0x360] ;  /* 0x0000d800ff0b7b82 */ /* 0x000e240000000800 */
[----:B0-----:R-:W-:-:S05]  /*0050*/  IMAD R11, R11, UR4, R0 ;  /* 0x000000040b0b7c24 */ /* 0x001fca000f8e0200 */
[----:B-1----:R-:W-:-:S13]  /*0060*/  ISETP.GE.AND P0, PT, R11, UR5, PT ;  /* 0x000000050b007c0c */ /* 0x002fda000bf06270 */
[----:B------:R-:W-:Y:S05]  /*0070*/  @P0 EXIT ;  /* 0x000000000000094d */ /* 0x000fea0003800000 */
[----:B------:R-:W0:Y:S01]  /*0080*/  LDC.64 R2, c[0x0][0x380] ;  /* 0x0000e000ff027b82 */ /* 0x000e220000000a00 */
[----:B------:R-:W1:Y:S07]  /*0090*/  LDCU.64 UR4, c[0x0][0x358] ;  /* 0x00006b00ff0477ac */ /* 0x000e6e0008000a00 */
[----:B------:R-:W2:Y:S08]  /*00a0*/  LDC.64 R4, c[0x0][0x388] ;  /* 0x0000e200ff047b82 */ /* 0x000eb00000000a00 */
[----:B------:R-:W3:Y:S01]  /*00b0*/  LDC.64 R8, c[0x0][0x390] ;  /* 0x0000e400ff087b82 */ /* 0x000ee20000000a00 */
[----:B0-----:R-:W-:-:S06]  /*00c0*/  IMAD.WIDE R2, R11, 0x8, R2 ;  /* 0x000000080b027825 */ /* 0x001fcc00078e0202 */
[----:B-1----:R-:W4:Y:S01]  /*00d0*/  LDG.E.64 R2, desc[UR4][R2.64] ;  /* 0x0000000402027981 */ /* 0x002f22000c1e1b00 */
[----:B--2---:R-:W-:-:S06]  /*00e0*/  IMAD.WIDE R4, R11, 0x8, R4 ;  /* 0x000000080b047825 */ /* 0x004fcc00078e0204 */
[----:B------:R-:W4:Y:S01]  /*00f0*/  LDG.E.64 R4, desc[UR4][R4.64] ;  /* 0x0000000404047981 */ /* 0x000f22000c1e1b00 */
[----:B---3--:R-:W-:Y:S01]  /*0100*/  IMAD.WIDE R8, R11, 0x8, R8 ;  /* 0x000000080b087825 */ /* 0x008fe200078e0208 */
[----:B----4-:R-:W-:-:S07]  /*0110*/  DADD R6, R2, R4 ;  /* 0x0000000002067229 */ /* 0x010fce0000000004 */
[----:B------:R-:W-:Y:S01]  /*0120*/  STG.E.64 desc[UR4][R8.64], R6 ;  /* 0x0000000608007986 */ /* 0x000fe2000c101b04 */
[----:B------:R-:W-:Y:S05]  /*0130*/  EXIT ;  /* 0x000000000000794d */ /* 0x000fea0003800000 */
.L_x_12:
        /* <DEDUP_REMOVED lines=12> */
.L_x_15:


//--------------------- .nv.shared.reserved.0     --------------------------
	.section	.nv.shared.reserved.0,"aw",@nobits
	.weak		__nv_reservedSMEM_offset_0_alias
	.size		__nv_reservedSMEM_offset_0_alias, 0, 64
	.other		__nv_reservedSMEM_offset_0_alias,@"STO_CUDA_RESERVED_SHARED STV_DEFAULT"
__nv_reservedSMEM_offset_0_alias:
	.zero		0
	.zero		64


//--------------------- .nv.constant0._Z9matAddColPdS_S_i --------------------------
	.section	.nv.constant0._Z9matAddColPdS_S_i,"a",@progbits
	.sectionflags	@""
	.align	4
.nv.constant0._Z9matAddColPdS_S_i:
	.zero		924


//--------------------- .nv.constant0._Z9matAddRowPdS_S_i --------------------------
	.section	.nv.constant0._Z9matAddRowPdS_S_i,"a",@progbits
	.sectionflags	@""
	.align	4
.nv.constant0._Z9matAddRowPdS_S_i:
	.zero		924


//--------------------- .nv.constant0._Z6matAddPdS_S_i --------------------------
	.section	.nv.constant0._Z6matAddPdS_S_i,"a",@progbits
	.sectionflags	@""
	.align	4
.nv.constant0._Z6matAddPdS_S_i:
	.zero		924


//--------------------- SYMBOLS --------------------------

	.type		.nv.reservedSmem.offset0,@object
	.size		.nv.reservedSmem.offset0,0x4
